// auto-generated by cutlass_sweep.gemm — config: {"arch": "sm_90", "cluster_m": 1, "cluster_n": 1, "dtype": "fp32", "dtype_b": "fp32", "layout": "nt", "stages": 3, "tile_k": 32, "tile_m": 256, "tile_n": 256}
#include "cutlass/cutlass.h"
#include "cutlass/gemm/collective/collective_builder.hpp"
#include "cutlass/gemm/device/gemm_universal_adapter.h"
#include "cutlass/gemm/kernel/gemm_universal.hpp"
#include "cutlass/epilogue/collective/collective_builder.hpp"

using ElemA = float;
using ElemB = float;
using ElemCD = float;
using Acc  = float;
using TileShape    = cute::Shape<cute::_256, cute::_256, cute::_32>;
using ClusterShape = cute::Shape<cute::_1, cute::_1, cute::_1>;

using CollectiveEpilogue = typename cutlass::epilogue::collective::CollectiveBuilder<
    cutlass::arch::Sm90, cutlass::arch::OpClassTensorOp,
    TileShape, ClusterShape,
    cutlass::epilogue::collective::EpilogueTileAuto,
    Acc, Acc,
    ElemCD, cutlass::layout::RowMajor, 128 / cutlass::sizeof_bits<ElemCD>::value,
    ElemCD, cutlass::layout::RowMajor, 128 / cutlass::sizeof_bits<ElemCD>::value,
    cutlass::epilogue::collective::EpilogueScheduleAuto
  >::CollectiveOp;

using CollectiveMainloop = typename cutlass::gemm::collective::CollectiveBuilder<
    cutlass::arch::Sm90, cutlass::arch::OpClassTensorOp,
    ElemA, cutlass::layout::RowMajor, 128 / cutlass::sizeof_bits<ElemA>::value,
    ElemB, cutlass::layout::ColumnMajor, 128 / cutlass::sizeof_bits<ElemB>::value,
    Acc,
    TileShape, ClusterShape,
    cutlass::gemm::collective::StageCount<3>,
    cutlass::gemm::collective::KernelScheduleAuto
  >::CollectiveOp;

using GemmKernel = cutlass::gemm::kernel::GemmUniversal<
    cute::Shape<int,int,int,int>,
    CollectiveMainloop,
    CollectiveEpilogue
>;
using Gemm = cutlass::gemm::device::GemmUniversalAdapter<GemmKernel>;

// Force the device kernel symbol into the cubin without needing a host main.
auto* _anchor = &cutlass::device_kernel<GemmKernel>;


// ===== COMPILED SASS (sm_90a) =====

	.target	sm_90a

	.elftype	@"ET_EXEC"


//--------------------- .note.nv.tkinfo           --------------------------
	.section	.note.nv.tkinfo,"",@"SHT_NOTE"
	.sectionflags	@"SHF_NOTE_NV_TKINFO"
	.tkinfo
        /*0018*/ 	.word	0x00000002
        /*0030*/ 	.string	""
        /*0030*/ 	.string	"ptxas"
        /*0030*/ 	.string	"Cuda compilation tools, release 13.0, V13.0.88"
        /*0030*/ 	.string	"Build cuda_13.0.r13.0/compiler.36424714_0"
        /*0030*/ 	.string	"-arch sm_90a -m 64 "



//--------------------- .note.nv.cuinfo           --------------------------
	.section	.note.nv.cuinfo,"",@"SHT_NOTE"
	.sectionflags	@"SHF_NOTE_NV_CUINFO"
        /*0018*/ 	.short	0x0002
        /*001a*/ 	.short	0x005a
        /*001c*/ 	.short	0x0082
	.zero		2


//--------------------- .nv.info                  --------------------------
	.section	.nv.info,"",@"SHT_CUDA_INFO"
	.align	4


	//----- nvinfo : EIATTR_REGCOUNT
	.align		4
        /*0000*/ 	.byte	0x04, 0x2f
        /*0002*/ 	.short	(.L_15 - .L_14)
	.align		4
.L_14:
        /*0004*/ 	.word	index@(_ZN7cutlass13device_kernelINS_4gemm6kernel13GemmUniversalIN4cute5tupleIJiiiiEEENS1_10collective13CollectiveMmaINS1_34MainloopSm90TmaGmmaWarpSpecializedILi3ENS5_IJNS4_1CILi1EEESB_SB_EEENS1_35KernelTmaWarpSpecializedCooperativeEEENS5_IJNSA_ILi256EEESF_NSA_ILi32EEEEEEfNS5_IJlSB_lEEEfSI_NS4_8TiledMMAINS4_8MMA_AtomIJNS4_4SM904GMMA30MMA_64x256x8_F32TF32TF32_SS_TNILNSM_7ScaleInE1ELSO_1EEEEEENS4_6LayoutINS5_IJNSA_ILi2EEESB_SB_EEENS5_IJSB_NSA_ILi0EEESU_EEEEENS5_IJNS4_10UnderscoreESX_SX_EEEEENS4_13SM90_TMA_LOADENS4_14ComposedLayoutINS4_7SwizzleILi3ELi4ELi3EEENS4_18smem_ptr_flag_bitsILi32EEENSR_INS5_IJNSA_ILi8EEESG_EEENS5_IJSG_SB_EEEEEEEvNS4_8identityES10_S1A_vS1B_EENS_8epilogue10collective6detail29Sm90TmaWarpSpecializedAdapterINS1E_15DefaultEpilogueIfSI_SI_NS1D_6thread17LinearCombinationIfLi1EffLNS1I_9ScaleType4KindE0ELNS_15FloatRoundStyleE2EfEENS1_15EpilogueDefaultEEEEEvvEEEEvNT_6ParamsE)
        /*0008*/ 	.word	0x000000a8


	//----- nvinfo : EIATTR_FRAME_SIZE
	.align		4
.L_15:
        /*000c*/ 	.byte	0x04, 0x11
        /*000e*/ 	.short	(.L_17 - .L_16)
	.align		4
.L_16:
        /*0010*/ 	.word	index@(_ZN7cutlass13device_kernelINS_4gemm6kernel13GemmUniversalIN4cute5tupleIJiiiiEEENS1_10collective13CollectiveMmaINS1_34MainloopSm90TmaGmmaWarpSpecializedILi3ENS5_IJNS4_1CILi1EEESB_SB_EEENS1_35KernelTmaWarpSpecializedCooperativeEEENS5_IJNSA_ILi256EEESF_NSA_ILi32EEEEEEfNS5_IJlSB_lEEEfSI_NS4_8TiledMMAINS4_8MMA_AtomIJNS4_4SM904GMMA30MMA_64x256x8_F32TF32TF32_SS_TNILNSM_7ScaleInE1ELSO_1EEEEEENS4_6LayoutINS5_IJNSA_ILi2EEESB_SB_EEENS5_IJSB_NSA_ILi0EEESU_EEEEENS5_IJNS4_10UnderscoreESX_SX_EEEEENS4_13SM90_TMA_LOADENS4_14ComposedLayoutINS4_7SwizzleILi3ELi4ELi3EEENS4_18smem_ptr_flag_bitsILi32EEENSR_INS5_IJNSA_ILi8EEESG_EEENS5_IJSG_SB_EEEEEEEvNS4_8identityES10_S1A_vS1B_EENS_8epilogue10collective6detail29Sm90TmaWarpSpecializedAdapterINS1E_15DefaultEpilogueIfSI_SI_NS1D_6thread17LinearCombinationIfLi1EffLNS1I_9ScaleType4KindE0ELNS_15FloatRoundStyleE2EfEENS1_15EpilogueDefaultEEEEEvvEEEEvNT_6ParamsE)
        /*0014*/ 	.word	0x00000780


	//----- nvinfo : EIATTR_MIN_STACK_SIZE
	.align		4
.L_17:
        /*0018*/ 	.byte	0x04, 0x12
        /*001a*/ 	.short	(.L_19 - .L_18)
	.align		4
.L_18:
        /*001c*/ 	.word	index@(_ZN7cutlass13device_kernelINS_4gemm6kernel13GemmUniversalIN4cute5tupleIJiiiiEEENS1_10collective13CollectiveMmaINS1_34MainloopSm90TmaGmmaWarpSpecializedILi3ENS5_IJNS4_1CILi1EEESB_SB_EEENS1_35KernelTmaWarpSpecializedCooperativeEEENS5_IJNSA_ILi256EEESF_NSA_ILi32EEEEEEfNS5_IJlSB_lEEEfSI_NS4_8TiledMMAINS4_8MMA_AtomIJNS4_4SM904GMMA30MMA_64x256x8_F32TF32TF32_SS_TNILNSM_7ScaleInE1ELSO_1EEEEEENS4_6LayoutINS5_IJNSA_ILi2EEESB_SB_EEENS5_IJSB_NSA_ILi0EEESU_EEEEENS5_IJNS4_10UnderscoreESX_SX_EEEEENS4_13SM90_TMA_LOADENS4_14ComposedLayoutINS4_7SwizzleILi3ELi4ELi3EEENS4_18smem_ptr_flag_bitsILi32EEENSR_INS5_IJNSA_ILi8EEESG_EEENS5_IJSG_SB_EEEEEEEvNS4_8identityES10_S1A_vS1B_EENS_8epilogue10collective6detail29Sm90TmaWarpSpecializedAdapterINS1E_15DefaultEpilogueIfSI_SI_NS1D_6thread17LinearCombinationIfLi1EffLNS1I_9ScaleType4KindE0ELNS_15FloatRoundStyleE2EfEENS1_15EpilogueDefaultEEEEEvvEEEEvNT_6ParamsE)
        /*0020*/ 	.word	0x00000780
.L_19:


//--------------------- .nv.compat                --------------------------
	.section	.nv.compat,"",@"SHT_CUDA_COMPAT_INFO"
	.align	4
        /*0000*/ 	.byte	0x02, 0x09, 0x01, 0x00, 0x02, 0x02, 0x04, 0x00, 0x02, 0x05, 0x05, 0x00, 0x03, 0x07, 0x01, 0x01
        /*0010*/ 	.byte	0x02, 0x03, 0x01, 0x00, 0x02, 0x06, 0x01, 0x00, 0x04, 0x0b, 0x08, 0x00, 0x00, 0x00, 0x00, 0x00
        /*0020*/ 	.byte	0x00, 0x00, 0x00, 0x00


//--------------------- .nv.info._ZN7cutlass13device_kernelINS_4gemm6kernel13GemmUniversalIN4cute5tupleIJiiiiEEENS1_10collective13CollectiveMmaINS1_34MainloopSm90TmaGmmaWarpSpecializedILi3ENS5_IJNS4_1CILi1EEESB_SB_EEENS1_35KernelTmaWarpSpecializedCooperativeEEENS5_IJNSA_ILi256EEESF_NSA_ILi32EEEEEEfNS5_IJlSB_lEEEfSI_NS4_8TiledMMAINS4_8MMA_AtomIJNS4_4SM904GMMA30MMA_64x256x8_F32TF32TF32_SS_TNILNSM_7ScaleInE1ELSO_1EEEEEENS4_6LayoutINS5_IJNSA_ILi2EEESB_SB_EEENS5_IJSB_NSA_ILi0EEESU_EEEEENS5_IJNS4_10UnderscoreESX_SX_EEEEENS4_13SM90_TMA_LOADENS4_14ComposedLayoutINS4_7SwizzleILi3ELi4ELi3EEENS4_18smem_ptr_flag_bitsILi32EEENSR_INS5_IJNSA_ILi8EEESG_EEENS5_IJSG_SB_EEEEEEEvNS4_8identityES10_S1A_vS1B_EENS_8epilogue10collective6detail29Sm90TmaWarpSpecializedAdapterINS1E_15DefaultEpilogueIfSI_SI_NS1D_6thread17LinearCombinationIfLi1EffLNS1I_9ScaleType4KindE0ELNS_15FloatRoundStyleE2EfEENS1_15EpilogueDefaultEEEEEvvEEEEvNT_6ParamsE --------------------------
	.section	.nv.info._ZN7cutlass13device_kernelINS_4gemm6kernel13GemmUniversalIN4cute5tupleIJiiiiEEENS1_10collective13CollectiveMmaINS1_34MainloopSm90TmaGmmaWarpSpecializedILi3ENS5_IJNS4_1CILi1EEESB_SB_EEENS1_35KernelTmaWarpSpecializedCooperativeEEENS5_IJNSA_ILi256EEESF_NSA_ILi32EEEEEEfNS5_IJlSB_lEEEfSI_NS4_8TiledMMAINS4_8MMA_AtomIJNS4_4SM904GMMA30MMA_64x256x8_F32TF32TF32_SS_TNILNSM_7ScaleInE1ELSO_1EEEEEENS4_6LayoutINS5_IJNSA_ILi2EEESB_SB_EEENS5_IJSB_NSA_ILi0EEESU_EEEEENS5_IJNS4_10UnderscoreESX_SX_EEEEENS4_13SM90_TMA_LOADENS4_14ComposedLayoutINS4_7SwizzleILi3ELi4ELi3EEENS4_18smem_ptr_flag_bitsILi32EEENSR_INS5_IJNSA_ILi8EEESG_EEENS5_IJSG_SB_EEEEEEEvNS4_8identityES10_S1A_vS1B_EENS_8epilogue10collective6detail29Sm90TmaWarpSpecializedAdapterINS1E_15DefaultEpilogueIfSI_SI_NS1D_6thread17LinearCombinationIfLi1EffLNS1I_9ScaleType4KindE0ELNS_15FloatRoundStyleE2EfEENS1_15EpilogueDefaultEEEEEvvEEEEvNT_6ParamsE,"",@"SHT_CUDA_INFO"
	.sectionflags	@""
	.align	4


	//----- nvinfo : EIATTR_CUDA_API_VERSION
	.align		4
        /*0000*/ 	.byte	0x04, 0x37
        /*0002*/ 	.short	(.L_21 - .L_20)
.L_20:
        /*0004*/ 	.word	0x00000082


	//----- nvinfo : EIATTR_KPARAM_INFO
	.align		4
.L_21:
        /*0008*/ 	.byte	0x04, 0x17
        /*000a*/ 	.short	(.L_23 - .L_22)
.L_22:
        /*000c*/ 	.word	0x00000000
        /*0010*/ 	.short	0x0000
        /*0012*/ 	.short	0x0070
        /*0014*/ 	.byte	0x00, 0xf0, 0x01, 0x10


	//----- nvinfo : EIATTR_SPARSE_MMA_MASK
	.align		4
.L_23:
        /*0018*/ 	.byte	0x03, 0x50
        /*001a*/ 	.short	0x0000


	//----- nvinfo : EIATTR_MAXREG_COUNT
	.align		4
        /*001c*/ 	.byte	0x03, 0x1b
        /*001e*/ 	.short	0x00a8


	//----- nvinfo : EIATTR_NUM_BARRIERS
	.align		4
        /*0020*/ 	.byte	0x02, 0x4c
        /*0022*/ 	.byte	0x01
	.zero		1


	//----- nvinfo : EIATTR_EXTERNS
	.align		4
        /*0024*/ 	.byte	0x04, 0x0f
        /*0026*/ 	.short	(.L_25 - .L_24)


	//   ....[0]....
	.align		4
.L_24:
        /*0028*/ 	.word	index@(__assertfail)


	//----- nvinfo : EIATTR_ANNOTATIONS
	.align		4
.L_25:
        /*002c*/ 	.byte	0x04, 0x55
        /*002e*/ 	.short	(.L_27 - .L_26)


	//   ....[0]....
.L_26:
        /*0030*/ 	.word	0x00000001
        /*0034*/ 	.byte	0x70, 0x06, 0x00, 0x00, 0x01, 0x00, 0x00, 0x00, 0x90, 0x06, 0x00, 0x00, 0x01, 0x00, 0x00, 0x00
        /* <DEDUP_REMOVED lines=712> */
        /*2cc4*/ 	.byte	0x30, 0x7c, 0x01, 0x00, 0x01, 0x00, 0x00, 0x00, 0x50, 0x7c, 0x01, 0x00


	//----- nvinfo : EIATTR_MERCURY_ISA_VERSION
	.align		4
.L_27:
        /*2cd0*/ 	.byte	0x03, 0x5f
        /*2cd2*/ 	.short	0x0101


	//----- nvinfo : EIATTR_INT_WARP_WIDE_INSTR_OFFSETS
	.align		4
        /*2cd4*/ 	.byte	0x04, 0x31
        /*2cd6*/ 	.short	(.L_29 - .L_28)


	//   ....[0]....
.L_28:
        /*2cd8*/ 	.word	0x000004e0


	//   ....[1]....
        /*2cdc*/ 	.word	0x000004f0


	//   ....[2]....
        /*2ce0*/ 	.word	0x00000580


	//----- nvinfo : EIATTR_COOP_GROUP_MASK_REGIDS
	.align		4
.L_29:
        /*2ce4*/ 	.byte	0x04, 0x29
        /*2ce6*/ 	.short	(.L_31 - .L_30)


	//   ....[0]....
.L_30:
        /*2ce8*/ 	.word	0xffffffff


	//   ....[1]....
        /*2cec*/ 	.word	0xffffffff


	//   ....[2]....
        /*2cf0*/ 	.word	0xffffffff


	//   ....[3]....
        /*2cf4*/ 	.word	0xffffffff


	//   ....[4]....
        /*2cf8*/ 	.word	0xffffffff


	//----- nvinfo : EIATTR_COOP_GROUP_INSTR_OFFSETS
	.align		4
.L_31:
        /*2cfc*/ 	.byte	0x04, 0x28
        /*2cfe*/ 	.short	(.L_33 - .L_32)


	//   ....[0]....
.L_32:
        /*2d00*/ 	.word	0x00000070


	//   ....[1]....
        /*2d04*/ 	.word	0x00000080


	//   ....[2]....
        /*2d08*/ 	.word	0x000001a0


	//   ....[3]....
        /*2d0c*/ 	.word	0x00000390


	//   ....[4]....
        /*2d10*/ 	.word	0x00001150


	//----- nvinfo : EIATTR_REG_RECONFIG
	.align		4
.L_33:
        /*2d14*/ 	.byte	0x01, 0x54
	.zero		2


	//----- nvinfo : EIATTR_SYSCALL_OFFSETS
	.align		4
        /*2d18*/ 	.byte	0x04, 0x46
        /*2d1a*/ 	.short	(.L_35 - .L_34)


	//   ....[0]....
.L_34:
        /*2d1c*/ 	.word	0x00001300


	//----- nvinfo : EIATTR_MBARRIER_INSTR_OFFSETS
	.align		4
.L_35:
        /*2d20*/ 	.byte	0x04, 0x39
        /*2d22*/ 	.short	(.L_37 - .L_36)


	//   ....[0]....
.L_36:
        /*2d24*/ 	.word	0x00000320
        /*2d28*/ 	.word	0x000000ff
        /*2d2c*/ 	.word	0x00000000
        /*2d30*/ 	.short	0x0100
        /*2d32*/ 	.byte	0x08
	.zero		1


	//   ....[1]....
        /*2d34*/ 	.word	0x00000330
        /*2d38*/ 	.word	0x000000ff
        /*2d3c*/ 	.word	0x00000018
        /*2d40*/ 	.short	0x0100
        /*2d42*/ 	.byte	0x08
	.zero		1


	//   ....[2]....
        /*2d44*/ 	.word	0x00000340
        /*2d48*/ 	.word	0x000000ff
        /*2d4c*/ 	.word	0x00000008
        /*2d50*/ 	.short	0x0100
        /*2d52*/ 	.byte	0x08
	.zero		1


	//   ....[3]....
        /*2d54*/ 	.word	0x00000350
        /*2d58*/ 	.word	0x000000ff
        /*2d5c*/ 	.word	0x00000020
        /*2d60*/ 	.short	0x0100
        /*2d62*/ 	.byte	0x08
	.zero		1


	//   ....[4]....
        /*2d64*/ 	.word	0x00000360
        /*2d68*/ 	.word	0x000000ff
        /*2d6c*/ 	.word	0x00000010
        /*2d70*/ 	.short	0x0100
        /*2d72*/ 	.byte	0x08
	.zero		1


	//   ....[5]....
        /*2d74*/ 	.word	0x00000370
        /*2d78*/ 	.word	0x000000ff
        /*2d7c*/ 	.word	0x00000028
        /*2d80*/ 	.short	0x0100
        /*2d82*/ 	.byte	0x08
	.zero		1


	//   ....[6]....
        /*2d84*/ 	.word	0x00000600
        /*2d88*/ 	.word	0x000000ff
        /*2d8c*/ 	.word	0x00000040
        /*2d90*/ 	.short	0x0100
        /*2d92*/ 	.byte	0x10
	.zero		1


	//   ....[7]....
        /*2d94*/ 	.word	0x000006a0
        /*2d98*/ 	.word	0x000000ff
        /*2d9c*/ 	.word	0x00000048
        /*2da0*/ 	.short	0x0100
        /*2da2*/ 	.byte	0x10
	.zero		1


	//   ....[8]....
        /*2da4*/ 	.word	0x000013a0
        /*2da8*/ 	.word	0x00000003
        /*2dac*/ 	.word	0x00000000
        /*2db0*/ 	.short	0x010a
        /*2db2*/ 	.byte	0x3f
	.zero		1


	//   ....[9]....
        /*2db4*/ 	.word	0x000013e0
        /*2db8*/ 	.word	0x00000003
        /*2dbc*/ 	.word	0x00000000
        /*2dc0*/ 	.short	0x010a
        /*2dc2*/ 	.byte	0x3f
	.zero		1


	//   ....[10]....
        /*2dc4*/ 	.word	0x000049d0
        /*2dc8*/ 	.word	0x000000ff
        /*2dcc*/ 	.word	0x00000000
        /*2dd0*/ 	.short	0x010a
        /*2dd2*/ 	.byte	0x08
	.zero		1


	//   ....[11]....
        /*2dd4*/ 	.word	0x00004a10
        /*2dd8*/ 	.word	0x000000ff
        /*2ddc*/ 	.word	0x00000000
        /*2de0*/ 	.short	0x010a
        /*2de2*/ 	.byte	0x08
	.zero		1


	//   ....[12]....
        /*2de4*/ 	.word	0x00008ad0
        /*2de8*/ 	.word	0x000000ff
        /*2dec*/ 	.word	0x00000000
        /*2df0*/ 	.short	0x0101
        /*2df2*/ 	.byte	0x0d
	.zero		1


	//   ....[13]....
        /*2df4*/ 	.word	0x00008ce0
        /*2df8*/ 	.word	0x000000ff
        /*2dfc*/ 	.word	0x00000000
        /*2e00*/ 	.short	0x0101
        /*2e02*/ 	.byte	0x06
	.zero		1


	//   ....[14]....
        /*2e04*/ 	.word	0x00017800
        /*2e08*/ 	.word	0x0000000a
        /*2e0c*/ 	.word	0x00000018
        /*2e10*/ 	.short	0x010a
        /*2e12*/ 	.byte	0x3f
	.zero		1


	//   ....[15]....
        /*2e14*/ 	.word	0x00017b50
        /*2e18*/ 	.word	0x00000002
        /*2e1c*/ 	.word	0x00000048
        /*2e20*/ 	.short	0x0101
        /*2e22*/ 	.byte	0x3f
	.zero		1


	//   ....[16]....
        /*2e24*/ 	.word	0x00018350
        /*2e28*/ 	.word	0x00000005
        /*2e2c*/ 	.word	0x00000000
        /*2e30*/ 	.short	0x010a
        /*2e32*/ 	.byte	0x3f
	.zero		1


	//   ....[17]....
        /*2e34*/ 	.word	0x000183e0
        /*2e38*/ 	.word	0x00000007
        /*2e3c*/ 	.word	0x00000000
        /*2e40*/ 	.short	0x010a
        /*2e42*/ 	.byte	0x3f
	.zero		1


	//   ....[18]....
        /*2e44*/ 	.word	0x00018470
        /*2e48*/ 	.word	0x00000003
        /*2e4c*/ 	.word	0x00000000
        /*2e50*/ 	.short	0x010a
        /*2e52*/ 	.byte	0x3f
	.zero		1


	//   ....[19]....
        /*2e54*/ 	.word	0x000184d0
        /*2e58*/ 	.word	0x00000003
        /*2e5c*/ 	.word	0x00000000
        /*2e60*/ 	.short	0x010a
        /*2e62*/ 	.byte	0x3f
	.zero		1


	//   ....[20]....
        /*2e64*/ 	.word	0x00018530
        /*2e68*/ 	.word	0x00000004
        /*2e6c*/ 	.word	0x00000000
        /*2e70*/ 	.short	0x010a
        /*2e72*/ 	.byte	0x3f
	.zero		1


	//   ....[21]....
        /*2e74*/ 	.word	0x00018600
        /*2e78*/ 	.word	0x0000000a
        /*2e7c*/ 	.word	0x00000018
        /*2e80*/ 	.short	0x010a
        /*2e82*/ 	.byte	0x3f
	.zero		1


	//   ....[22]....
        /*2e84*/ 	.word	0x000186d0
        /*2e88*/ 	.word	0x00000005
        /*2e8c*/ 	.word	0x00000000
        /*2e90*/ 	.short	0x010a
        /*2e92*/ 	.byte	0x3f
	.zero		1


	//   ....[23]....
        /*2e94*/ 	.word	0x00018720
        /*2e98*/ 	.word	0x00000007
        /*2e9c*/ 	.word	0x00000000
        /*2ea0*/ 	.short	0x010a
        /*2ea2*/ 	.byte	0x3f
	.zero		1


	//----- nvinfo : EIATTR_NUM_MBARRIERS
	.align		4
.L_37:
        /*2ea4*/ 	.byte	0x03, 0x38
        /*2ea6*/ 	.short	0x0008


	//----- nvinfo : EIATTR_EXIT_INSTR_OFFSETS
	.align		4
        /*2ea8*/ 	.byte	0x04, 0x1c
        /*2eaa*/ 	.short	(.L_39 - .L_38)


	//   ....[0]....
.L_38:
        /*2eac*/ 	.word	0x00000700


	//   ....[1]....
        /*2eb0*/ 	.word	0x00001070


	//   ....[2]....
        /*2eb4*/ 	.word	0x00016d80


	//   ....[3]....
        /*2eb8*/ 	.word	0x00017490


	//   ....[4]....
        /*2ebc*/ 	.word	0x000184c0


	//----- nvinfo : EIATTR_MAX_THREADS
	.align		4
.L_39:
        /*2ec0*/ 	.byte	0x04, 0x05
        /*2ec2*/ 	.short	(.L_41 - .L_40)
.L_40:
        /*2ec4*/ 	.word	0x00000180
        /*2ec8*/ 	.word	0x00000001
        /*2ecc*/ 	.word	0x00000001


	//----- nvinfo : EIATTR_CRS_STACK_SIZE
	.align		4
.L_41:
        /*2ed0*/ 	.byte	0x04, 0x1e
        /*2ed2*/ 	.short	(.L_43 - .L_42)
.L_42:
        /*2ed4*/ 	.word	0x00000000


	//----- nvinfo : EIATTR_CBANK_PARAM_SIZE
	.align		4
.L_43:
        /*2ed8*/ 	.byte	0x03, 0x19
        /*2eda*/ 	.short	0x0470


	//----- nvinfo : EIATTR_PARAM_CBANK
	.align		4
        /*2edc*/ 	.byte	0x04, 0x0a
        /*2ede*/ 	.short	(.L_45 - .L_44)
	.align		4
.L_44:
        /*2ee0*/ 	.word	index@(.nv.constant0._ZN7cutlass13device_kernelINS_4gemm6kernel13GemmUniversalIN4cute5tupleIJiiiiEEENS1_10collective13CollectiveMmaINS1_34MainloopSm90TmaGmmaWarpSpecializedILi3ENS5_IJNS4_1CILi1EEESB_SB_EEENS1_35KernelTmaWarpSpecializedCooperativeEEENS5_IJNSA_ILi256EEESF_NSA_ILi32EEEEEEfNS5_IJlSB_lEEEfSI_NS4_8TiledMMAINS4_8MMA_AtomIJNS4_4SM904GMMA30MMA_64x256x8_F32TF32TF32_SS_TNILNSM_7ScaleInE1ELSO_1EEEEEENS4_6LayoutINS5_IJNSA_ILi2EEESB_SB_EEENS5_IJSB_NSA_ILi0EEESU_EEEEENS5_IJNS4_10UnderscoreESX_SX_EEEEENS4_13SM90_TMA_LOADENS4_14ComposedLayoutINS4_7SwizzleILi3ELi4ELi3EEENS4_18smem_ptr_flag_bitsILi32EEENSR_INS5_IJNSA_ILi8EEESG_EEENS5_IJSG_SB_EEEEEEEvNS4_8identityES10_S1A_vS1B_EENS_8epilogue10collective6detail29Sm90TmaWarpSpecializedAdapterINS1E_15DefaultEpilogueIfSI_SI_NS1D_6thread17LinearCombinationIfLi1EffLNS1I_9ScaleType4KindE0ELNS_15FloatRoundStyleE2EfEENS1_15EpilogueDefaultEEEEEvvEEEEvNT_6ParamsE)
        /*2ee4*/ 	.short	0x0210
        /*2ee6*/ 	.short	0x0470


	//----- nvinfo : EIATTR_SW_WAR
	.align		4
.L_45:
        /*2ee8*/ 	.byte	0x04, 0x36
        /*2eea*/ 	.short	(.L_47 - .L_46)
.L_46:
        /*2eec*/ 	.word	0x00000008
.L_47:


//--------------------- .nv.callgraph             --------------------------
	.section	.nv.callgraph,"",@"SHT_CUDA_CALLGRAPH"
	.align	4
	.sectionentsize	8
	.align		4
        /*0000*/ 	.word	0x00000000
	.align		4
        /*0004*/ 	.word	0xffffffff
	.align		4
        /*0008*/ 	.word	index@(_ZN7cutlass13device_kernelINS_4gemm6kernel13GemmUniversalIN4cute5tupleIJiiiiEEENS1_10collective13CollectiveMmaINS1_34MainloopSm90TmaGmmaWarpSpecializedILi3ENS5_IJNS4_1CILi1EEESB_SB_EEENS1_35KernelTmaWarpSpecializedCooperativeEEENS5_IJNSA_ILi256EEESF_NSA_ILi32EEEEEEfNS5_IJlSB_lEEEfSI_NS4_8TiledMMAINS4_8MMA_AtomIJNS4_4SM904GMMA30MMA_64x256x8_F32TF32TF32_SS_TNILNSM_7ScaleInE1ELSO_1EEEEEENS4_6LayoutINS5_IJNSA_ILi2EEESB_SB_EEENS5_IJSB_NSA_ILi0EEESU_EEEEENS5_IJNS4_10UnderscoreESX_SX_EEEEENS4_13SM90_TMA_LOADENS4_14ComposedLayoutINS4_7SwizzleILi3ELi4ELi3EEENS4_18smem_ptr_flag_bitsILi32EEENSR_INS5_IJNSA_ILi8EEESG_EEENS5_IJSG_SB_EEEEEEEvNS4_8identityES10_S1A_vS1B_EENS_8epilogue10collective6detail29Sm90TmaWarpSpecializedAdapterINS1E_15DefaultEpilogueIfSI_SI_NS1D_6thread17LinearCombinationIfLi1EffLNS1I_9ScaleType4KindE0ELNS_15FloatRoundStyleE2EfEENS1_15EpilogueDefaultEEEEEvvEEEEvNT_6ParamsE)
	.align		4
        /*000c*/ 	.word	index@(__assertfail)
	.align		4
        /*0010*/ 	.word	0x00000000
	.align		4
        /*0014*/ 	.word	0xfffffffe
	.align		4
        /*0018*/ 	.word	0x00000000
	.align		4
        /*001c*/ 	.word	0xfffffffd
	.align		4
        /*0020*/ 	.word	0x00000000
	.align		4
        /*0024*/ 	.word	0xfffffffc


//--------------------- .nv.constant4             --------------------------
	.section	.nv.constant4,"a",@progbits
	.align	8
	.align		8
.nv.constant4:
        /*0000*/ 	.dword	__assertfail
	.align		8
        /*0008*/ 	.dword	__unnamed_1
	.align		8
        /*0010*/ 	.dword	_ZN40_INTERNAL_9fae1e74_4_k_cu_68092eb7_179174cuda3std3__45__cpo5beginE
	.align		8
        /*0018*/ 	.dword	_ZN40_INTERNAL_9fae1e74_4_k_cu_68092eb7_179174cuda3std3__45__cpo3endE
	.align		8
        /*0020*/ 	.dword	_ZN40_INTERNAL_9fae1e74_4_k_cu_68092eb7_179174cuda3std3__45__cpo6cbeginE
	.align		8
        /*0028*/ 	.dword	_ZN40_INTERNAL_9fae1e74_4_k_cu_68092eb7_179174cuda3std3__45__cpo4cendE
	.align		8
        /*0030*/ 	.dword	_ZN40_INTERNAL_9fae1e74_4_k_cu_68092eb7_179174cuda3std3__442_GLOBAL__N__9fae1e74_4_k_cu_68092eb7_179176ignoreE
	.align		8
        /*0038*/ 	.dword	_ZN40_INTERNAL_9fae1e74_4_k_cu_68092eb7_179174cuda3std3__419piecewise_constructE
	.align		8
        /*0040*/ 	.dword	_ZN40_INTERNAL_9fae1e74_4_k_cu_68092eb7_179174cuda3std3__48in_placeE
	.align		8
        /*0048*/ 	.dword	_ZN40_INTERNAL_9fae1e74_4_k_cu_68092eb7_179174cuda3std6ranges3__45__cpo4swapE
	.align		8
        /*0050*/ 	.dword	_ZN40_INTERNAL_9fae1e74_4_k_cu_68092eb7_179174cuda3std6ranges3__45__cpo9iter_moveE
	.align		8
        /*0058*/ 	.dword	_ZN40_INTERNAL_9fae1e74_4_k_cu_68092eb7_179174cute7productE
	.align		8
        /*0060*/ 	.dword	_ZN40_INTERNAL_9fae1e74_4_k_cu_68092eb7_179174cute1_E
	.align		8
        /*0068*/ 	.dword	$str$22
	.align		8
        /*0070*/ 	.dword	$str$23


//--------------------- .text._ZN7cutlass13device_kernelINS_4gemm6kernel13GemmUniversalIN4cute5tupleIJiiiiEEENS1_10collective13CollectiveMmaINS1_34MainloopSm90TmaGmmaWarpSpecializedILi3ENS5_IJNS4_1CILi1EEESB_SB_EEENS1_35KernelTmaWarpSpecializedCooperativeEEENS5_IJNSA_ILi256EEESF_NSA_ILi32EEEEEEfNS5_IJlSB_lEEEfSI_NS4_8TiledMMAINS4_8MMA_AtomIJNS4_4SM904GMMA30MMA_64x256x8_F32TF32TF32_SS_TNILNSM_7ScaleInE1ELSO_1EEEEEENS4_6LayoutINS5_IJNSA_ILi2EEESB_SB_EEENS5_IJSB_NSA_ILi0EEESU_EEEEENS5_IJNS4_10UnderscoreESX_SX_EEEEENS4_13SM90_TMA_LOADENS4_14ComposedLayoutINS4_7SwizzleILi3ELi4ELi3EEENS4_18smem_ptr_flag_bitsILi32EEENSR_INS5_IJNSA_ILi8EEESG_EEENS5_IJSG_SB_EEEEEEEvNS4_8identityES10_S1A_vS1B_EENS_8epilogue10collective6detail29Sm90TmaWarpSpecializedAdapterINS1E_15DefaultEpilogueIfSI_SI_NS1D_6thread17LinearCombinationIfLi1EffLNS1I_9ScaleType4KindE0ELNS_15FloatRoundStyleE2EfEENS1_15EpilogueDefaultEEEEEvvEEEEvNT_6ParamsE --------------------------
	.section	.text._ZN7cutlass13device_kernelINS_4gemm6kernel13GemmUniversalIN4cute5tupleIJiiiiEEENS1_10collective13CollectiveMmaINS1_34MainloopSm90TmaGmmaWarpSpecializedILi3ENS5_IJNS4_1CILi1EEESB_SB_EEENS1_35KernelTmaWarpSpecializedCooperativeEEENS5_IJNSA_ILi256EEESF_NSA_ILi32EEEEEEfNS5_IJlSB_lEEEfSI_NS4_8TiledMMAINS4_8MMA_AtomIJNS4_4SM904GMMA30MMA_64x256x8_F32TF32TF32_SS_TNILNSM_7ScaleInE1ELSO_1EEEEEENS4_6LayoutINS5_IJNSA_ILi2EEESB_SB_EEENS5_IJSB_NSA_ILi0EEESU_EEEEENS5_IJNS4_10UnderscoreESX_SX_EEEEENS4_13SM90_TMA_LOADENS4_14ComposedLayoutINS4_7SwizzleILi3ELi4ELi3EEENS4_18smem_ptr_flag_bitsILi32EEENSR_INS5_IJNSA_ILi8EEESG_EEENS5_IJSG_SB_EEEEEEEvNS4_8identityES10_S1A_vS1B_EENS_8epilogue10collective6detail29Sm90TmaWarpSpecializedAdapterINS1E_15DefaultEpilogueIfSI_SI_NS1D_6thread17LinearCombinationIfLi1EffLNS1I_9ScaleType4KindE0ELNS_15FloatRoundStyleE2EfEENS1_15EpilogueDefaultEEEEEvvEEEEvNT_6ParamsE,"ax",@progbits
	.align	128
.text._ZN7cutlass13device_kernelINS_4gemm6kernel13GemmUniversalIN4cute5tupleIJiiiiEEENS1_10collective13CollectiveMmaINS1_34MainloopSm90TmaGmmaWarpSpecializedILi3ENS5_IJNS4_1CILi1EEESB_SB_EEENS1_35KernelTmaWarpSpecializedCooperativeEEENS5_IJNSA_ILi256EEESF_NSA_ILi32EEEEEEfNS5_IJlSB_lEEEfSI_NS4_8TiledMMAINS4_8MMA_AtomIJNS4_4SM904GMMA30MMA_64x256x8_F32TF32TF32_SS_TNILNSM_7ScaleInE1ELSO_1EEEEEENS4_6LayoutINS5_IJNSA_ILi2EEESB_SB_EEENS5_IJSB_NSA_ILi0EEESU_EEEEENS5_IJNS4_10UnderscoreESX_SX_EEEEENS4_13SM90_TMA_LOADENS4_14ComposedLayoutINS4_7SwizzleILi3ELi4ELi3EEENS4_18smem_ptr_flag_bitsILi32EEENSR_INS5_IJNSA_ILi8EEESG_EEENS5_IJSG_SB_EEEEEEEvNS4_8identityES10_S1A_vS1B_EENS_8epilogue10collective6detail29Sm90TmaWarpSpecializedAdapterINS1E_15DefaultEpilogueIfSI_SI_NS1D_6thread17LinearCombinationIfLi1EffLNS1I_9ScaleType4KindE0ELNS_15FloatRoundStyleE2EfEENS1_15EpilogueDefaultEEEEEvvEEEEvNT_6ParamsE:
        .type           _ZN7cutlass13device_kernelINS_4gemm6kernel13GemmUniversalIN4cute5tupleIJiiiiEEENS1_10collective13CollectiveMmaINS1_34MainloopSm90TmaGmmaWarpSpecializedILi3ENS5_IJNS4_1CILi1EEESB_SB_EEENS1_35KernelTmaWarpSpecializedCooperativeEEENS5_IJNSA_ILi256EEESF_NSA_ILi32EEEEEEfNS5_IJlSB_lEEEfSI_NS4_8TiledMMAINS4_8MMA_AtomIJNS4_4SM904GMMA30MMA_64x256x8_F32TF32TF32_SS_TNILNSM_7ScaleInE1ELSO_1EEEEEENS4_6LayoutINS5_IJNSA_ILi2EEESB_SB_EEENS5_IJSB_NSA_ILi0EEESU_EEEEENS5_IJNS4_10UnderscoreESX_SX_EEEEENS4_13SM90_TMA_LOADENS4_14ComposedLayoutINS4_7SwizzleILi3ELi4ELi3EEENS4_18smem_ptr_flag_bitsILi32EEENSR_INS5_IJNSA_ILi8EEESG_EEENS5_IJSG_SB_EEEEEEEvNS4_8identityES10_S1A_vS1B_EENS_8epilogue10collective6detail29Sm90TmaWarpSpecializedAdapterINS1E_15DefaultEpilogueIfSI_SI_NS1D_6thread17LinearCombinationIfLi1EffLNS1I_9ScaleType4KindE0ELNS_15FloatRoundStyleE2EfEENS1_15EpilogueDefaultEEEEEvvEEEEvNT_6ParamsE,@function
        .size           _ZN7cutlass13device_kernelINS_4gemm6kernel13GemmUniversalIN4cute5tupleIJiiiiEEENS1_10collective13CollectiveMmaINS1_34MainloopSm90TmaGmmaWarpSpecializedILi3ENS5_IJNS4_1CILi1EEESB_SB_EEENS1_35KernelTmaWarpSpecializedCooperativeEEENS5_IJNSA_ILi256EEESF_NSA_ILi32EEEEEEfNS5_IJlSB_lEEEfSI_NS4_8TiledMMAINS4_8MMA_AtomIJNS4_4SM904GMMA30MMA_64x256x8_F32TF32TF32_SS_TNILNSM_7ScaleInE1ELSO_1EEEEEENS4_6LayoutINS5_IJNSA_ILi2EEESB_SB_EEENS5_IJSB_NSA_ILi0EEESU_EEEEENS5_IJNS4_10UnderscoreESX_SX_EEEEENS4_13SM90_TMA_LOADENS4_14ComposedLayoutINS4_7SwizzleILi3ELi4ELi3EEENS4_18smem_ptr_flag_bitsILi32EEENSR_INS5_IJNSA_ILi8EEESG_EEENS5_IJSG_SB_EEEEEEEvNS4_8identityES10_S1A_vS1B_EENS_8epilogue10collective6detail29Sm90TmaWarpSpecializedAdapterINS1E_15DefaultEpilogueIfSI_SI_NS1D_6thread17LinearCombinationIfLi1EffLNS1I_9ScaleType4KindE0ELNS_15FloatRoundStyleE2EfEENS1_15EpilogueDefaultEEEEEvvEEEEvNT_6ParamsE,(.L_x_574 - _ZN7cutlass13device_kernelINS_4gemm6kernel13GemmUniversalIN4cute5tupleIJiiiiEEENS1_10collective13CollectiveMmaINS1_34MainloopSm90TmaGmmaWarpSpecializedILi3ENS5_IJNS4_1CILi1EEESB_SB_EEENS1_35KernelTmaWarpSpecializedCooperativeEEENS5_IJNSA_ILi256EEESF_NSA_ILi32EEEEEEfNS5_IJlSB_lEEEfSI_NS4_8TiledMMAINS4_8MMA_AtomIJNS4_4SM904GMMA30MMA_64x256x8_F32TF32TF32_SS_TNILNSM_7ScaleInE1ELSO_1EEEEEENS4_6LayoutINS5_IJNSA_ILi2EEESB_SB_EEENS5_IJSB_NSA_ILi0EEESU_EEEEENS5_IJNS4_10UnderscoreESX_SX_EEEEENS4_13SM90_TMA_LOADENS4_14ComposedLayoutINS4_7SwizzleILi3ELi4ELi3EEENS4_18smem_ptr_flag_bitsILi32EEENSR_INS5_IJNSA_ILi8EEESG_EEENS5_IJSG_SB_EEEEEEEvNS4_8identityES10_S1A_vS1B_EENS_8epilogue10collective6detail29Sm90TmaWarpSpecializedAdapterINS1E_15DefaultEpilogueIfSI_SI_NS1D_6thread17LinearCombinationIfLi1EffLNS1I_9ScaleType4KindE0ELNS_15FloatRoundStyleE2EfEENS1_15EpilogueDefaultEEEEEvvEEEEvNT_6ParamsE)
        .other          _ZN7cutlass13device_kernelINS_4gemm6kernel13GemmUniversalIN4cute5tupleIJiiiiEEENS1_10collective13CollectiveMmaINS1_34MainloopSm90TmaGmmaWarpSpecializedILi3ENS5_IJNS4_1CILi1EEESB_SB_EEENS1_35KernelTmaWarpSpecializedCooperativeEEENS5_IJNSA_ILi256EEESF_NSA_ILi32EEEEEEfNS5_IJlSB_lEEEfSI_NS4_8TiledMMAINS4_8MMA_AtomIJNS4_4SM904GMMA30MMA_64x256x8_F32TF32TF32_SS_TNILNSM_7ScaleInE1ELSO_1EEEEEENS4_6LayoutINS5_IJNSA_ILi2EEESB_SB_EEENS5_IJSB_NSA_ILi0EEESU_EEEEENS5_IJNS4_10UnderscoreESX_SX_EEEEENS4_13SM90_TMA_LOADENS4_14ComposedLayoutINS4_7SwizzleILi3ELi4ELi3EEENS4_18smem_ptr_flag_bitsILi32EEENSR_INS5_IJNSA_ILi8EEESG_EEENS5_IJSG_SB_EEEEEEEvNS4_8identityES10_S1A_vS1B_EENS_8epilogue10collective6detail29Sm90TmaWarpSpecializedAdapterINS1E_15DefaultEpilogueIfSI_SI_NS1D_6thread17LinearCombinationIfLi1EffLNS1I_9ScaleType4KindE0ELNS_15FloatRoundStyleE2EfEENS1_15EpilogueDefaultEEEEEvvEEEEvNT_6ParamsE,@"STO_CUDA_ENTRY STV_DEFAULT"
_ZN7cutlass13device_kernelINS_4gemm6kernel13GemmUniversalIN4cute5tupleIJiiiiEEENS1_10collective13CollectiveMmaINS1_34MainloopSm90TmaGmmaWarpSpecializedILi3ENS5_IJNS4_1CILi1EEESB_SB_EEENS1_35KernelTmaWarpSpecializedCooperativeEEENS5_IJNSA_ILi256EEESF_NSA_ILi32EEEEEEfNS5_IJlSB_lEEEfSI_NS4_8TiledMMAINS4_8MMA_AtomIJNS4_4SM904GMMA30MMA_64x256x8_F32TF32TF32_SS_TNILNSM_7ScaleInE1ELSO_1EEEEEENS4_6LayoutINS5_IJNSA_ILi2EEESB_SB_EEENS5_IJSB_NSA_ILi0EEESU_EEEEENS5_IJNS4_10UnderscoreESX_SX_EEEEENS4_13SM90_TMA_LOADENS4_14ComposedLayoutINS4_7SwizzleILi3ELi4ELi3EEENS4_18smem_ptr_flag_bitsILi32EEENSR_INS5_IJNSA_ILi8EEESG_EEENS5_IJSG_SB_EEEEEEEvNS4_8identityES10_S1A_vS1B_EENS_8epilogue10collective6detail29Sm90TmaWarpSpecializedAdapterINS1E_15DefaultEpilogueIfSI_SI_NS1D_6thread17LinearCombinationIfLi1EffLNS1I_9ScaleType4KindE0ELNS_15FloatRoundStyleE2EfEENS1_15EpilogueDefaultEEEEEvvEEEEvNT_6ParamsE:
[----:B------:R-:W0:Y:S02]  /*0000*/  LDC R1, c[0x0][0x28] ;  /* 0x00000a00ff017b82 */ /* 0x000e240000000800 */
[----:B0-----:R-:W-:Y:S01]  /*0010*/  IADD3 R1, R1, -0x780, RZ ;  /* 0xfffff88001017810 */ /* 0x001fe20007ffe0ff */
[----:B------:R-:W0:Y:S01]  /*0020*/  S2R R2, SR_TID.X ;  /* 0x0000000000027919 */ /* 0x000e220000002100 */
[----:B------:R-:W-:Y:S01]  /*0030*/  ELECT P0, URZ, PT ;  /* 0x00000000003f782f */ /* 0x000fe20003800000 */
[----:B------:R-:W-:Y:S01]  /*0040*/  BSSY B0, `(.L_x_0) ;  /* 0x0000015000007945 */ /* 0x000fe20003800000 */
[--C-:B0-----:R-:W-:Y:S02]  /*0050*/  SHF.R.U32.HI R0, RZ, 0x5, R2.reuse ;  /* 0x00000005ff007819 */ /* 0x101fe40000011602 */
[----:B------:R-:W-:-:S03]  /*0060*/  SHF.R.U32.HI R160, RZ, 0x7, R2 ;  /* 0x00000007ffa07819 */ /* 0x000fc60000011602 */
[----:B------:R-:W0:Y:S04]  /*0070*/  SHFL.IDX PT, R3, R0, RZ, 0x1f ;  /* 0x00001fff00037589 */ /* 0x000e2800000e0000 */
[----:B------:R-:W1:Y:S01]  /*0080*/  SHFL.IDX PT, R2, R160, RZ, 0x1f ;  /* 0x00001fffa0027589 */ /* 0x000e6200000e0000 */
[----:B0-----:R-:W-:Y:S02]  /*0090*/  R2UR UR10, R3 ;  /* 0x00000000030a72ca */ /* 0x001fe400000e0000 */
[----:B-1----:R-:W-:-:S11]  /*00a0*/  R2UR UR5, R2 ;  /* 0x00000000020572ca */ /* 0x002fd600000e0000 */
[----:B------:R-:W-:Y:S02]  /*00b0*/  USHF.R.S32.HI UR4, URZ, 0x1f, UR10 ;  /* 0x0000001f3f047899 */ /* 0x000fe4000801140a */
[----:B------:R-:W-:Y:S02]  /*00c0*/  ISETP.NE.OR P0, PT, RZ, UR10, !P0 ;  /* 0x0000000aff007c0c */ /* 0x000fe4000c705670 */
[----:B------:R-:W-:-:S04]  /*00d0*/  ULEA.HI UR4, UR4, UR10, URZ, 0x2 ;  /* 0x0000000a04047291 */ /* 0x000fc8000f8f103f */
[----:B------:R-:W-:-:S04]  /*00e0*/  ULOP3.LUT UR4, UR4, 0xfffffffc, URZ, 0xc0, !UPT ;  /* 0xfffffffc04047892 */ /* 0x000fc8000f8ec03f */
[----:B------:R-:W-:-:S03]  /*00f0*/  UIADD3 UR10, UR10, -UR4, URZ ;  /* 0x800000040a0a7290 */ /* 0x000fc6000fffe03f */
[----:B------:R-:W-:Y:S09]  /*0100*/  @P0 BRA `(.L_x_1) ;  /* 0x0000000000200947 */ /* 0x000ff20003800000 */
[----:B------:R-:W-:Y:S02]  /*0110*/  ULDC.64 UR6, c[0x0][0x198] ;  /* 0x0000660000067ab9 */ /* 0x000fe40000000a00 */
[----:B------:R-:W-:Y:S02]  /*0120*/  UIADD3 UR8, UP0, UR6, 0xf0, URZ ;  /* 0x000000f006087890 */ /* 0x000fe4000ff1e03f */
[----:B------:R-:W-:Y:S02]  /*0130*/  UIADD3 UR6, UP1, UR6, 0x1f0, URZ ;  /* 0x000001f006067890 */ /* 0x000fe4000ff3e03f */
[----:B------:R-:W-:Y:S02]  /*0140*/  UIADD3.X UR9, URZ, UR7, URZ, UP0, !UPT ;  /* 0x000000073f097290 */ /* 0x000fe400087fe43f */
[----:B------:R-:W-:-:S07]  /*0150*/  UIADD3.X UR7, URZ, UR7, URZ, UP1, !UPT ;  /* 0x000000073f077290 */ /* 0x000fce0008ffe43f */
[----:B------:R0:W-:Y:S02]  /*0160*/  UTMACCTL.PF [UR8] ;  /* 0x00000000080079b9 */ /* 0x0001e40008040000 */
[----:B------:R0:W-:Y:S02]  /*0170*/  UTMACCTL.PF [UR6] ;  /* 0x00000000060079b9 */ /* 0x0001e40008040000 */
[----:B0-----:R-:W-:Y:S01]  /*0180*/  NOP ;  /* 0x0000000000007918 */ /* 0x001fe20000000000 */
.L_x_1:
[----:B------:R-:W-:Y:S05]  /*0190*/  BSYNC B0 ;  /* 0x0000000000007941 */ /* 0x000fea0003800000 */
.L_x_0:
[----:B------:R-:W0:Y:S01]  /*01a0*/  SHFL.IDX PT, R2, R0, RZ, 0x1f ;  /* 0x00001fff00027589 */ /* 0x000e2200000e0000 */
[----:B------:R-:W-:Y:S01]  /*01b0*/  UISETP.NE.AND UP0, UPT, UR10, 0x3, UPT ;  /* 0x000000030a00788c */ /* 0x000fe2000bf05270 */
[----:B------:R-:W-:Y:S01]  /*01c0*/  ISETP.NE.AND P1, PT, RZ, UR5, PT ;  /* 0x00000005ff007c0c */ /* 0x000fe2000bf25270 */
[----:B------:R-:W-:Y:S02]  /*01d0*/  UIADD3 UR18, UR5, -0x1, URZ ;  /* 0xffffffff05127890 */ /* 0x000fe4000fffe03f */
[----:B------:R-:W-:Y:S02]  /*01e0*/  UISETP.EQ.OR UP0, UPT, UR10, URZ, !UP0 ;  /* 0x0000003f0a00728c */ /* 0x000fe4000c702670 */
[----:B------:R-:W-:Y:S02]  /*01f0*/  UISETP.GE.U32.AND UP1, UPT, UR18, 0x2, UPT ;  /* 0x000000021200788c */ /* 0x000fe4000bf26070 */
[----:B------:R-:W-:-:S04]  /*0200*/  UISETP.EQ.AND UP0, UPT, UR5, URZ, UP0 ;  /* 0x0000003f0500728c */ /* 0x000fc80008702270 */
[----:B------:R-:W-:-:S04]  /*0210*/  USEL UR40, URZ, 0x1, !UP0 ;  /* 0x000000013f287887 */ /* 0x000fc8000c000000 */
[----:B------:R-:W-:Y:S01]  /*0220*/  USEL UR40, UR40, 0x2, UP1 ;  /* 0x0000000228287887 */ /* 0x000fe20008800000 */
[----:B0-----:R-:W-:-:S13]  /*0230*/  ISETP.NE.AND P0, PT, R2, RZ, PT ;  /* 0x000000ff0200720c */ /* 0x001fda0003f05270 */
[----:B------:R-:W-:Y:S05]  /*0240*/  @P0 BRA `(.L_x_2) ;  /* 0x0000000000500947 */ /* 0x000fea0003800000 */
[----:B------:R-:W0:Y:S01]  /*0250*/  S2UR UR8, SR_CgaCtaId ;  /* 0x00000000000879c3 */ /* 0x000e220000008800 */
[----:B------:R-:W-:Y:S01]  /*0260*/  UMOV UR4, 0x400 ;  /* 0x0000040000047882 */ /* 0x000fe20000000000 */
[----:B------:R-:W-:Y:S01]  /*0270*/  UMOV UR5, 0x1 ;  /* 0x0000000100057882 */ /* 0x000fe20000000000 */
[----:B------:R-:W-:Y:S01]  /*0280*/  UMOV UR6, 0x100 ;  /* 0x0000010000067882 */ /* 0x000fe20000000000 */
[----:B------:R-:W-:Y:S01]  /*0290*/  ELECT P0, URZ, PT ;  /* 0x00000000003f782f */ /* 0x000fe20003800000 */
[----:B------:R-:W-:-:S04]  /*02a0*/  UIADD3 UR6, -UR6, 0x100000, URZ ;  /* 0x0010000006067890 */ /* 0x000fc8000fffe13f */
[----:B------:R-:W-:Y:S02]  /*02b0*/  USHF.L.U32 UR7, UR6, 0xb, URZ ;  /* 0x0000000b06077899 */ /* 0x000fe4000800063f */
[----:B------:R-:W-:Y:S02]  /*02c0*/  USHF.L.U32 UR6, UR6, 0x1, URZ ;  /* 0x0000000106067899 */ /* 0x000fe4000800063f */
[----:B0-----:R-:W-:Y:S02]  /*02d0*/  ULEA UR8, UR8, UR4, 0x18 ;  /* 0x0000000408087291 */ /* 0x001fe4000f8ec03f */
[----:B------:R-:W-:-:S04]  /*02e0*/  UIADD3 UR4, -UR5, 0x100000, URZ ;  /* 0x0010000005047890 */ /* 0x000fc8000fffe13f */
[----:B------:R-:W-:Y:S02]  /*02f0*/  USHF.L.U32 UR5, UR4, 0xb, URZ ;  /* 0x0000000b04057899 */ /* 0x000fe4000800063f */
[----:B------:R-:W-:Y:S01]  /*0300*/  USHF.L.U32 UR4, UR4, 0x1, URZ ;  /* 0x0000000104047899 */ /* 0x000fe2000800063f */
[----:B------:R-:W0:Y:S11]  /*0310*/  FENCE.VIEW.ASYNC.S ;  /* 0x00000000000073c6 */ /* 0x000e360000000000 */
[----:B0-----:R0:W1:Y:S01]  /*0320*/  SYNCS.EXCH.64 URZ, [UR8], UR4 ;  /* 0x00000004083f75b2 */ /* 0x0010620008000100 */
[----:B------:R0:W2:Y:S01]  /*0330*/  SYNCS.EXCH.64 URZ, [UR8+0x18], UR6 ;  /* 0x00001806083f75b2 */ /* 0x0000a20008000100 */
[----:B------:R0:W3:Y:S01]  /*0340*/  SYNCS.EXCH.64 URZ, [UR8+0x8], UR4 ;  /* 0x00000804083f75b2 */ /* 0x0000e20008000100 */
[----:B------:R0:W4:Y:S01]  /*0350*/  SYNCS.EXCH.64 URZ, [UR8+0x20], UR6 ;  /* 0x00002006083f75b2 */ /* 0x0001220008000100 */
[----:B------:R0:W0:Y:S01]  /*0360*/  SYNCS.EXCH.64 URZ, [UR8+0x10], UR4 ;  /* 0x00001004083f75b2 */ /* 0x0000220008000100 */
[----:B------:R0:W0:Y:S01]  /*0370*/  SYNCS.EXCH.64 URZ, [UR8+0x28], UR6 ;  /* 0x00002806083f75b2 */ /* 0x0000220008000100 */
[----:B------:R-:W-:Y:S01]  /*0380*/  NOP ;  /* 0x0000000000007918 */ /* 0x000fe20000000000 */
.L_x_2:
[----:B------:R-:W5:Y:S01]  /*0390*/  SHFL.IDX PT, R0, R0, RZ, 0x1f ;  /* 0x00001fff00007589 */ /* 0x000f6200000e0000 */
[----:B------:R-:W-:Y:S01]  /*03a0*/  ELECT P0, URZ, PT ;  /* 0x00000000003f782f */ /* 0x000fe20003800000 */
[----:B------:R-:W1:Y:S01]  /*03b0*/  S2UR UR17, SR_CTAID.Y ;  /* 0x00000000001179c3 */ /* 0x000e620000002600 */
[----:B0-----:R-:W-:Y:S01]  /*03c0*/  ULDC UR5, c[0x0][0x65c] ;  /* 0x0001970000057ab9 */ /* 0x001fe20000000800 */
[----:B------:R-:W-:Y:S01]  /*03d0*/  UMOV UR12, 0x20 ;  /* 0x00000020000c7882 */ /* 0x000fe20000000000 */
[----:B------:R-:W-:Y:S01]  /*03e0*/  UISETP.NE.AND UP2, UPT, UR5, 0x1, UPT ;  /* 0x000000010500788c */ /* 0x000fe2000bf45270 */
[----:B------:R-:W-:Y:S01]  /*03f0*/  NOP ;  /* 0x0000000000007918 */ /* 0x000fe20000000000 */
[----:B------:R-:W-:Y:S02]  /*0400*/  NOP ;  /* 0x0000000000007918 */ /* 0x000fe40000000000 */
[----:B------:R-:W-:Y:S01]  /*0410*/  UP2UR UR45, UPR, URZ, 0x4 ;  /* 0x000000043f2d7883 */ /* 0x000fe20008000000 */
[----:B------:R-:W0:Y:S01]  /*0420*/  S2UR UR4, SR_CTAID.X ;  /* 0x00000000000479c3 */ /* 0x000e220000002500 */
[----:B------:R-:W-:-:S02]  /*0430*/  PLOP3.LUT P2, PT, PT, PT, UP2, 0x80, 0x0 ;  /* 0x000000000000781c */ /* 0x000fc40003f4f028 */
[----:B------:R-:W-:Y:S02]  /*0440*/  PLOP3.LUT P4, PT, PT, PT, UP2, 0x80, 0x0 ;  /* 0x000000000000781c */ /* 0x000fe40003f8f028 */
[----:B------:R-:W-:Y:S01]  /*0450*/  PLOP3.LUT P3, PT, PT, PT, UP2, 0x80, 0x0 ;  /* 0x000000000000781c */ /* 0x000fe20003f6f028 */
[----:B------:R-:W-:Y:S01]  /*0460*/  @UP2 ULDC UR14, c[0x0][0x10] ;  /* 0x00000400000e2ab9 */ /* 0x000fe20000000800 */
[----:B------:R-:W-:Y:S01]  /*0470*/  @UP2 UMOV UR9, URZ ;  /* 0x0000003f00092c82 */ /* 0x000fe20008000000 */
[----:B------:R-:W-:Y:S01]  /*0480*/  @!UP2 ULDC UR11, c[0x0][0xc] ;  /* 0x00000300000baab9 */ /* 0x000fe20000000800 */
[----:B-----5:R-:W-:Y:S01]  /*0490*/  ISETP.NE.OR P0, PT, R0, RZ, !P0 ;  /* 0x000000ff0000720c */ /* 0x020fe20004705670 */
[----:B-1----:R-:W-:Y:S02]  /*04a0*/  @UP2 UMOV UR7, UR17 ;  /* 0x0000001100072c82 */ /* 0x002fe40008000000 */
[----:B------:R-:W-:Y:S01]  /*04b0*/  @UP2 UMOV UR8, UR7 ;  /* 0x0000000700082c82 */ /* 0x000fe20008000000 */
[----:B------:R-:W-:Y:S01]  /*04c0*/  @!UP2 UMOV UR7, UR17 ;  /* 0x000000110007ac82 */ /* 0x000fe20008000000 */
[----:B0-----:R-:W-:-:S08]  /*04d0*/  @UP2 UIMAD.WIDE.U32 UR14, UR4, UR14, UR8 ;  /* 0x0000000e040e22a5 */ /* 0x001fd0000f8e0008 */
[----:B------:R-:W-:Y:S01]  /*04e0*/  VOTEU.ALL UP0, P0 ;  /* 0x00000000003f7886 */ /* 0x000fe20000000000 */
[----:B------:R-:W-:Y:S01]  /*04f0*/  VOTEU.ALL UP1, P0 ;  /* 0x00000000003f7886 */ /* 0x000fe20000020000 */
[----:B------:R-:W-:Y:S01]  /*0500*/  IMAD.U32 R2, RZ, RZ, UR14 ;  /* 0x0000000eff027e24 */ /* 0x000fe2000f8e00ff */
[----:B------:R-:W-:Y:S02]  /*0510*/  MOV R3, UR15 ;  /* 0x0000000f00037c02 */ /* 0x000fe40008000f00 */
[----:B------:R-:W0:Y:S01]  /*0520*/  @!UP0 S2UR UR6, SR_CgaCtaId ;  /* 0x00000000000689c3 */ /* 0x000e220000008800 */
[----:B------:R-:W-:Y:S01]  /*0530*/  @!UP0 UMOV UR5, 0x400 ;  /* 0x0000040000058882 */ /* 0x000fe20000000000 */
[----:B------:R-:W-:-:S04]  /*0540*/  @!UP0 UIADD3 UR12, -UR12, 0x100000, URZ ;  /* 0x001000000c0c8890 */ /* 0x000fc8000fffe13f */
[----:B------:R-:W-:Y:S02]  /*0550*/  @!UP0 USHF.L.U32 UR13, UR12, 0xb, URZ ;  /* 0x0000000b0c0d8899 */ /* 0x000fe4000800063f */
[----:B------:R-:W-:Y:S02]  /*0560*/  @!UP0 USHF.L.U32 UR12, UR12, 0x1, URZ ;  /* 0x000000010c0c8899 */ /* 0x000fe4000800063f */
[----:B0-----:R-:W-:Y:S01]  /*0570*/  @!UP0 ULEA UR16, UR6, UR5, 0x18 ;  /* 0x0000000506108291 */ /* 0x001fe2000f8ec03f */
[----:B------:R-:W-:Y:S01]  /*0580*/  VOTEU.ALL UP0, P0 ;  /* 0x00000000003f7886 */ /* 0x000fe20000000000 */
[----:B------:R-:W-:Y:S01]  /*0590*/  PLOP3.LUT P0, PT, PT, PT, UP2, 0x80, 0x0 ;  /* 0x000000000000781c */ /* 0x000fe20003f0f028 */
[----:B------:R-:W-:Y:S01]  /*05a0*/  UMOV UR5, URZ ;  /* 0x0000003f00057c82 */ /* 0x000fe20008000000 */
[----:B------:R-:W-:Y:S01]  /*05b0*/  @UP2 UMOV UR6, URZ ;  /* 0x0000003f00062c82 */ /* 0x000fe20008000000 */
[----:B------:R-:W-:Y:S02]  /*05c0*/  @!UP2 UIMAD.WIDE.U32 UR8, UR11, UR7, UR4 ;  /* 0x000000070b08a2a5 */ /* 0x000fe4000f8e0004 */
[----:B------:R-:W-:-:S04]  /*05d0*/  @UP2 UIADD3 UR6, UR15, UR6, URZ ;  /* 0x000000060f062290 */ /* 0x000fc8000fffe03f */
[----:B------:R-:W-:Y:S01]  /*05e0*/  MOV R5, UR9 ;  /* 0x0000000900057c02 */ /* 0x000fe20008000f00 */
[----:B------:R-:W0:Y:S02]  /*05f0*/  FENCE.VIEW.ASYNC.S ;  /* 0x00000000000073c6 */ /* 0x000e240000000000 */
[----:B0-----:R0:W2:Y:S01]  /*0600*/  @!UP0 SYNCS.EXCH.64 URZ, [UR16+0x40], UR12 ;  /* 0x0000400c103f85b2 */ /* 0x0010a20008000100 */
[----:B------:R-:W-:Y:S01]  /*0610*/  @P2 MOV R6, UR6 ;  /* 0x0000000600062c02 */ /* 0x000fe20008000f00 */
[----:B------:R-:W-:Y:S01]  /*0620*/  IMAD.U32 R4, RZ, RZ, UR8 ;  /* 0x00000008ff047e24 */ /* 0x000fe2000f8e00ff */
[----:B------:R-:W-:Y:S01]  /*0630*/  @!P4 MOV R6, R5 ;  /* 0x000000050006c202 */ /* 0x000fe20000000f00 */
[----:B------:R-:W-:Y:S01]  /*0640*/  @P0 IMAD.MOV.U32 R7, RZ, RZ, R2 ;  /* 0x000000ffff070224 */ /* 0x000fe200078e0002 */
[----:B------:R-:W-:Y:S01]  /*0650*/  MOV R3, UR9 ;  /* 0x0000000900037c02 */ /* 0x000fe20008000f00 */
[----:B------:R-:W-:Y:S02]  /*0660*/  IMAD.U32 R2, RZ, RZ, UR8 ;  /* 0x00000008ff027e24 */ /* 0x000fe4000f8e00ff */
[----:B------:R0:W-:Y:S02]  /*0670*/  STL [R1+0x200], R6 ;  /* 0x0002000601007387 */ /* 0x0001e40000100800 */
[----:B------:R-:W-:-:S05]  /*0680*/  @!P3 IMAD.MOV.U32 R7, RZ, RZ, R2 ;  /* 0x000000ffff07b224 */ /* 0x000fca00078e0002 */
[----:B------:R0:W-:Y:S01]  /*0690*/  STL [R1+0x204], R7 ;  /* 0x0002040701007387 */ /* 0x0001e20000100800 */
[----:B------:R0:W2:Y:S01]  /*06a0*/  @!UP1 SYNCS.EXCH.64 URZ, [UR16+0x48], UR12 ;  /* 0x0000480c103f95b2 */ /* 0x0000a20008000100 */
[----:B------:R-:W-:Y:S01]  /*06b0*/  NOP ;  /* 0x0000000000007918 */ /* 0x000fe20000000000 */
[----:B--234-:R-:W-:Y:S06]  /*06c0*/  BAR.SYNC.DEFER_BLOCKING 0x0 ;  /* 0x0000000000007b1d */ /* 0x01cfec0000010000 */
[----:B------:R-:W-:Y:S05]  /*06d0*/  @!P1 BRA `(.L_x_3) ;  /* 0x0000016400ac9947 */ /* 0x000fea0003800000 */
[----:B------:R-:W-:-:S06]  /*06e0*/  UISETP.GT.U32.AND UP0, UPT, UR18, 0x1, UPT ;  /* 0x000000011200788c */ /* 0x000fcc000bf04070 */
[----:B------:R-:W-:-:S13]  /*06f0*/  PLOP3.LUT P0, PT, PT, PT, UP0, 0x80, 0x0 ;  /* 0x000000000000781c */ /* 0x000fda0003f0f008 */
[----:B0-----:R-:W-:Y:S05]  /*0700*/  @P0 EXIT ;  /* 0x000000000000094d */ /* 0x001fea0003800000 */
[----:B------:R-:W-:Y:S01]  /*0710*/  ULDC.64 UR8, c[0x0][0x650] ;  /* 0x0001940000087ab9 */ /* 0x000fe20000000a00 */
[----:B------:R-:W-:Y:S01]  /*0720*/  UMOV UR41, 0xffffffff ;  /* 0xffffffff00297882 */ /* 0x000fe20000000000 */
[----:B------:R-:W-:Y:S01]  /*0730*/  ISETP.GE.U32.AND P0, PT, R7, UR8, PT ;  /* 0x0000000807007c0c */ /* 0x000fe2000bf06070 */
[----:B------:R-:W-:Y:S01]  /*0740*/  UMOV UR42, 0xffffffff ;  /* 0xffffffff002a7882 */ /* 0x000fe20000000000 */
[----:B------:R-:W-:Y:S01]  /*0750*/  UMOV UR43, 0xffffffff ;  /* 0xffffffff002b7882 */ /* 0x000fe20000000000 */
[----:B------:R-:W-:Y:S02]  /*0760*/  PRMT R0, RZ, 0x7610, R0 ;  /* 0x00007610ff007816 */ /* 0x000fe40000000000 */
[----:B------:R-:W-:-:S13]  /*0770*/  ISETP.GE.U32.AND.EX P0, PT, R6, UR9, PT, P0 ;  /* 0x0000000906007c0c */ /* 0x000fda000bf06100 */
[----:B------:R-:W-:Y:S05]  /*0780*/  @P0 BRA `(.L_x_4) ;  /* 0x0000000400800947 */ /* 0x000fea0003800000 */
[----:B------:R-:W-:Y:S01]  /*0790*/  I2FP.F32.U32 R0, UR4 ;  /* 0x0000000400007c45 */ /* 0x000fe20008201000 */
[----:B------:R-:W-:Y:S01]  /*07a0*/  ULDC.64 UR16, c[0x0][0x628] ;  /* 0x00018a0000107ab9 */ /* 0x000fe20000000a00 */
[----:B------:R-:W-:Y:S01]  /*07b0*/  ULDC UR6, c[0x0][0x150] ;  /* 0x0000540000067ab9 */ /* 0x000fe20000000800 */
[----:B------:R-:W-:Y:S01]  /*07c0*/  ISETP.NE.U32.AND P0, PT, RZ, UR16, PT ;  /* 0x00000010ff007c0c */ /* 0x000fe2000bf05070 */
[----:B------:R-:W-:Y:S01]  /*07d0*/  ULDC UR15, c[0x0][0x630] ;  /* 0x00018c00000f7ab9 */ /* 0x000fe20000000800 */
[----:B------:R-:W-:Y:S01]  /*07e0*/  FMUL R0, R0, UR6 ;  /* 0x0000000600007c20 */ /* 0x000fe20008400000 */
[----:B------:R-:W-:Y:S01]  /*07f0*/  R2UR UR18, R7 ;  /* 0x00000000071272ca */ /* 0x000fe200000e0000 */
[----:B------:R-:W-:Y:S01]  /*0800*/  ULDC UR20, c[0x0][0x154] ;  /* 0x0000550000147ab9 */ /* 0x000fe20000000800 */
[----:B------:R-:W-:Y:S01]  /*0810*/  ISETP.NE.AND.EX P0, PT, RZ, UR17, PT, P0 ;  /* 0x00000011ff007c0c */ /* 0x000fe2000bf05300 */
[----:B------:R0:W1:Y:S01]  /*0820*/  F2I.U32.TRUNC.NTZ R2, R0 ;  /* 0x0000000000027305 */ /* 0x000062000020f000 */
[----:B------:R-:W-:-:S02]  /*0830*/  R2UR UR19, R6 ;  /* 0x00000000061372ca */ /* 0x000fc400000e0000 */
[----:B------:R-:W-:Y:S02]  /*0840*/  R2UR UR8, R7 ;  /* 0x00000000070872ca */ /* 0x000fe400000e0000 */
[----:B------:R-:W-:-:S07]  /*0850*/  R2UR UR9, R6 ;  /* 0x00000000060972ca */ /* 0x000fce00000e0000 */
[----:B0-----:R-:W-:Y:S08]  /*0860*/  @!P0 BRA `(.L_x_5) ;  /* 0x0000000000308947 */ /* 0x001ff00003800000 */
[----:B------:R-:W-:Y:S01]  /*0870*/  R2UR UR8, R7 ;  /* 0x00000000070872ca */ /* 0x000fe200000e0000 */
[----:B------:R-:W-:Y:S01]  /*0880*/  ULDC UR6, c[0x0][0x634] ;  /* 0x00018d0000067ab9 */ /* 0x000fe20000000800 */
[----:B------:R-:W-:-:S11]  /*0890*/  R2UR UR14, R6 ;  /* 0x00000000060e72ca */ /* 0x000fd600000e0000 */
[----:B------:R-:W-:-:S04]  /*08a0*/  UIADD3 UR6, UP0, UR8, UR6, URZ ;  /* 0x0000000608067290 */ /* 0x000fc8000ff1e03f */
[----:B------:R-:W-:-:S04]  /*08b0*/  UIADD3.X UR14, URZ, UR14, URZ, UP0, !UPT ;  /* 0x0000000e3f0e7290 */ /* 0x000fc800087fe43f */
[----:B------:R-:W-:-:S04]  /*08c0*/  UIMAD.WIDE.U32 UR8, UR14, UR16, URZ ;  /* 0x000000100e0872a5 */ /* 0x000fc8000f8e003f */
[----:B------:R-:W-:Y:S02]  /*08d0*/  UIMAD.WIDE.U32 UR10, UP0, UR6, UR17, UR8 ;  /* 0x00000011060a72a5 */ /* 0x000fe4000f800008 */
[----:B------:R-:W-:Y:S02]  /*08e0*/  UIMAD.WIDE.U32 UR8, UR6, UR16, URZ ;  /* 0x00000010060872a5 */ /* 0x000fe4000f8e003f */
[----:B------:R-:W-:Y:S02]  /*08f0*/  UIADD3.X UR13, URZ, URZ, URZ, UP0, !UPT ;  /* 0x0000003f3f0d7290 */ /* 0x000fe400087fe43f */
[----:B------:R-:W-:Y:S01]  /*0900*/  UIADD3 URZ, UP0, UR9, UR10, URZ ;  /* 0x0000000a093f7290 */ /* 0x000fe2000ff1e03f */
[----:B------:R-:W-:-:S03]  /*0910*/  UMOV UR12, UR11 ;  /* 0x0000000b000c7c82 */ /* 0x000fc60008000000 */
[----:B------:R-:W-:-:S12]  /*0920*/  UIMAD.WIDE.U32.X UR8, UR14, UR17, UR12, UP0 ;  /* 0x000000110e0872a5 */ /* 0x000fd800080e040c */
.L_x_5:
[----:B------:R-:W-:Y:S01]  /*0930*/  USHF.R.U64 UR43, UR8, UR15, UR9 ;  /* 0x0000000f082b7299 */ /* 0x000fe20008001209 */
[----:B------:R-:W-:Y:S01]  /*0940*/  I2FP.F32.U32 R0, UR7 ;  /* 0x0000000700007c45 */ /* 0x000fe20008201000 */
[----:B------:R-:W-:Y:S01]  /*0950*/  USHF.R.U32.HI UR5, URZ, UR15, UR9 ;  /* 0x0000000f3f057299 */ /* 0x000fe20008011609 */
[----:B-1----:R-:W-:Y:S01]  /*0960*/  R2UR UR12, R2 ;  /* 0x00000000020c72ca */ /* 0x002fe200000e0000 */
[----:B------:R-:W-:Y:S02]  /*0970*/  UIADD3 UR6, UP0, URZ, -UR43, URZ ;  /* 0x8000002b3f067290 */ /* 0x000fe4000ff1e03f */
[----:B------:R-:W-:Y:S01]  /*0980*/  FMUL R0, R0, UR20 ;  /* 0x0000001400007c20 */ /* 0x000fe20008400000 */
[----:B------:R-:W-:Y:S01]  /*0990*/  ULDC.64 UR8, c[0x0][0x620] ;  /* 0x0001880000087ab9 */ /* 0x000fe20000000a00 */
[----:B------:R-:W-:Y:S01]  /*09a0*/  UIADD3.X UR5, URZ, ~UR5, URZ, UP0, !UPT ;  /* 0x800000053f057290 */ /* 0x000fe200087fe43f */
[----:B------:R-:W-:Y:S01]  /*09b0*/  UMOV UR10, UR18 ;  /* 0x00000012000a7c82 */ /* 0x000fe20008000000 */
[----:B------:R-:W-:-:S02]  /*09c0*/  UMOV UR11, UR19 ;  /* 0x00000013000b7c82 */ /* 0x000fc40008000000 */
[----:B------:R-:W-:Y:S01]  /*09d0*/  UIMAD UR5, UR5, UR8, URZ ;  /* 0x00000008050572a4 */ /* 0x000fe2000f8e023f */
[----:B------:R-:W0:Y:S01]  /*09e0*/  F2I.U32.TRUNC.NTZ R0, R0 ;  /* 0x0000000000007305 */ /* 0x000e22000020f000 */
[----:B------:R-:W-:Y:S02]  /*09f0*/  UIMAD.WIDE.U32 UR10, UR6, UR8, UR10 ;  /* 0x00000008060a72a5 */ /* 0x000fe4000f8e000a */
[----:B------:R-:W-:Y:S01]  /*0a00*/  UIMAD UR6, UR6, UR9, UR5 ;  /* 0x00000009060672a4 */ /* 0x000fe2000f8e0205 */
[----:B------:R-:W-:Y:S01]  /*0a10*/  ULDC UR21, c[0x0][0x658] ;  /* 0x0001960000157ab9 */ /* 0x000fe20000000800 */
[----:B------:R-:W-:Y:S02]  /*0a20*/  UMOV UR19, 0xffffffff ;  /* 0xffffffff00137882 */ /* 0x000fe40000000000 */
[----:B------:R-:W-:Y:S01]  /*0a30*/  UIADD3 UR6, UR11, UR6, URZ ;  /* 0x000000060b067290 */ /* 0x000fe2000fffe03f */
[----:B------:R-:W-:Y:S01]  /*0a40*/  ULDC UR15, c[0x0][0x618] ;  /* 0x00018600000f7ab9 */ /* 0x000fe20000000800 */
[----:B------:R-:W-:Y:S01]  /*0a50*/  ULDC.64 UR8, c[0x0][0x640] ;  /* 0x0001900000087ab9 */ /* 0x000fe20000000a00 */
[----:B------:R-:W-:Y:S01]  /*0a60*/  USHF.L.U32 UR11, UR19, UR21, URZ ;  /* 0x00000015130b7299 */ /* 0x000fe2000800063f */
[----:B------:R-:W-:Y:S01]  /*0a70*/  ISETP.NE.U32.AND P0, PT, RZ, UR8, PT ;  /* 0x00000008ff007c0c */ /* 0x000fe2000bf05070 */
[----:B------:R-:W-:-:S02]  /*0a80*/  USHF.R.U64 UR19, UR10, UR15, UR6 ;  /* 0x0000000f0a137299 */ /* 0x000fc40008001206 */
[----:B------:R-:W-:Y:S01]  /*0a90*/  USHF.R.U32.HI UR10, URZ, UR15, UR6 ;  /* 0x0000000f3f0a7299 */ /* 0x000fe20008011606 */
[----:B0-----:R-:W-:Y:S01]  /*0aa0*/  R2UR UR14, R0 ;  /* 0x00000000000e72ca */ /* 0x001fe200000e0000 */
[----:B------:R-:W-:Y:S01]  /*0ab0*/  ULDC UR17, c[0x0][0x608] ;  /* 0x0001820000117ab9 */ /* 0x000fe20000000800 */
[----:B------:R-:W-:Y:S01]  /*0ac0*/  ISETP.NE.AND.EX P0, PT, RZ, UR9, PT, P0 ;  /* 0x00000009ff007c0c */ /* 0x000fe2000bf05300 */
[----:B------:R-:W-:Y:S02]  /*0ad0*/  USHF.R.U64 UR23, UR19, UR17, UR10 ;  /* 0x0000001113177299 */ /* 0x000fe4000800120a */
[----:B------:R-:W-:Y:S01]  /*0ae0*/  USHF.R.U32.HI UR10, URZ, UR17, UR10 ;  /* 0x000000113f0a7299 */ /* 0x000fe2000801160a */
[----:B------:R-:W-:Y:S01]  /*0af0*/  UMOV UR16, 0x1 ;  /* 0x0000000100107882 */ /* 0x000fe20000000000 */
[----:B------:R-:W-:Y:S02]  /*0b00*/  UIADD3 UR12, -UR12, URZ, URZ ;  /* 0x0000003f0c0c7290 */ /* 0x000fe4000fffe13f */
[----:B------:R-:W-:-:S02]  /*0b10*/  USHF.R.U64 UR24, UR23, UR21, UR10 ;  /* 0x0000001517187299 */ /* 0x000fc4000800120a */
[----:B------:R-:W-:Y:S01]  /*0b20*/  USHF.L.U32 UR6, UR16, UR21, URZ ;  /* 0x0000001510067299 */ /* 0x000fe2000800063f */
[----:B------:R-:W-:Y:S01]  /*0b30*/  ULDC UR13, c[0x0][0x144] ;  /* 0x00005100000d7ab9 */ /* 0x000fe20000000800 */
[----:B------:R-:W-:Y:S01]  /*0b40*/  ULDC UR5, c[0x0][0x600] ;  /* 0x0001800000057ab9 */ /* 0x000fe20000000800 */
[----:B------:R-:W-:Y:S02]  /*0b50*/  ULOP3.LUT UR16, URZ, UR11, URZ, 0x33, !UPT ;  /* 0x0000000b3f107292 */ /* 0x000fe4000f8e333f */
[----:B------:R-:W-:Y:S02]  /*0b60*/  USHF.R.U32.HI UR11, URZ, UR21, UR10 ;  /* 0x000000153f0b7299 */ /* 0x000fe4000801160a */
[----:B------:R-:W-:Y:S02]  /*0b70*/  UIADD3 UR18, UR5, -0x1, URZ ;  /* 0xffffffff05127890 */ /* 0x000fe4000fffe03f */
[----:B------:R-:W-:Y:S02]  /*0b80*/  UIADD3 UR20, -UR14, URZ, URZ ;  /* 0x0000003f0e147290 */ /* 0x000fe4000fffe13f */
[----:B------:R-:W-:Y:S01]  /*0b90*/  UIMAD UR4, UR13, UR12, UR4 ;  /* 0x0000000c0d0472a4 */ /* 0x000fe2000f8e0204 */
[----:B------:R-:W-:Y:S01]  /*0ba0*/  ULDC UR25, c[0x0][0x148] ;  /* 0x0000520000197ab9 */ /* 0x000fe20000000800 */
[----:B------:R-:W-:Y:S01]  /*0bb0*/  ULDC UR21, c[0x0][0x648] ;  /* 0x0001920000157ab9 */ /* 0x000fe20000000800 */
[----:B------:R-:W-:Y:S01]  /*0bc0*/  ULDC UR22, c[0x0][0x638] ;  /* 0x00018e0000167ab9 */ /* 0x000fe20000000800 */
[----:B------:R-:W-:Y:S01]  /*0bd0*/  UMOV UR10, UR24 ;  /* 0x00000018000a7c82 */ /* 0x000fe20008000000 */
[----:B------:R-:W-:Y:S07]  /*0be0*/  @!P0 BRA `(.L_x_6) ;  /* 0x0000000000308947 */ /* 0x000fee0003800000 */
[----:B------:R-:W-:Y:S02]  /*0bf0*/  ULDC UR14, c[0x0][0x64c] ;  /* 0x00019300000e7ab9 */ /* 0x000fe40000000800 */
        /* <DEDUP_REMOVED lines=8> */
[----:B------:R-:W-:-:S07]  /*0c80*/  UIMAD.WIDE.U32.X UR8, UR17, UR9, UR14, UP0 ;  /* 0x00000009110872a5 */ /* 0x000fce00080e040e */
[----:B------:R-:W-:Y:S01]  /*0c90*/  UMOV UR10, UR8 ;  /* 0x00000008000a7c82 */ /* 0x000fe20008000000 */
[----:B------:R-:W-:-:S05]  /*0ca0*/  UMOV UR11, UR9 ;  /* 0x00000009000b7c82 */ /* 0x000fca0008000000 */
.L_x_6:
[----:B------:R-:W-:Y:S01]  /*0cb0*/  UISETP.NE.AND UP0, UPT, UR45, URZ, UPT ;  /* 0x0000003f2d00728c */ /* 0x000fe2000bf05270 */
[----:B------:R-:W-:Y:S01]  /*0cc0*/  IMAD.MOV.U32 R0, RZ, RZ, 0x1 ;  /* 0x00000001ff007424 */ /* 0x000fe200078e00ff */
[----:B------:R-:W-:Y:S02]  /*0cd0*/  USHF.R.U64 UR8, UR10, UR21, UR11 ;  /* 0x000000150a087299 */ /* 0x000fe4000800120b */
[----:B------:R-:W-:Y:S02]  /*0ce0*/  ULOP3.LUT UR16, UR23, UR16, URZ, 0xc0, !UPT ;  /* 0x0000001017107292 */ /* 0x000fe4000f8ec03f */
[----:B------:R-:W-:Y:S02]  /*0cf0*/  ULOP3.LUT UR18, UR19, UR18, URZ, 0xc0, !UPT ;  /* 0x0000001213127292 */ /* 0x000fe4000f8ec03f */
[----:B------:R-:W-:-:S03]  /*0d00*/  UIMAD UR16, UR6, UR8, UR16 ;  /* 0x00000008061072a4 */ /* 0x000fc6000f8e0210 */
[----:B------:R-:W-:Y:S02]  /*0d10*/  @UP0 UIMAD UR4, UR25, UR20, UR7 ;  /* 0x00000014190402a4 */ /* 0x000fe4000f8e0207 */
[----:B------:R-:W-:-:S04]  /*0d20*/  UIADD3 UR7, -UR8, URZ, URZ ;  /* 0x0000003f08077290 */ /* 0x000fc8000fffe13f */
[----:B------:R-:W-:-:S03]  /*0d30*/  UIMAD UR6, UR7, UR22, UR24 ;  /* 0x00000016070672a4 */ /* 0x000fc6000f8e0218 */
[----:B------:R-:W-:Y:S01]  /*0d40*/  ULDC UR7, c[0x0][0x610] ;  /* 0x0001840000077ab9 */ /* 0x000fe20000000800 */
[----:B------:R-:W-:Y:S02]  /*0d50*/  UIMAD UR6, UR6, UR5, UR18 ;  /* 0x00000005060672a4 */ /* 0x000fe4000f8e0212 */
[----:B------:R-:W-:-:S04]  /*0d60*/  UIMAD UR4, UR16, UR7, UR4 ;  /* 0x00000007100472a4 */ /* 0x000fc8000f8e0204 */
[----:B------:R-:W-:Y:S02]  /*0d70*/  USEL UR42, UR6, UR4, !UP0 ;  /* 0x00000004062a7287 */ /* 0x000fe4000c000000 */
[----:B------:R-:W-:-:S12]  /*0d80*/  USEL UR41, UR4, UR6, !UP0 ;  /* 0x0000000604297287 */ /* 0x000fd8000c000000 */
.L_x_4:
[----:B------:R-:W-:-:S08]  /*0d90*/  NOP ;  /* 0x0000000000007918 */ /* 0x000fd00000000000 */
[----:B------:R-:W0:Y:S02]  /*0da0*/  USETMAXREG.TRY_ALLOC.CTAPOOL UP0, 0xf0 ;  /* 0x000000f0000079c8 */ /* 0x000e240008000600 */
[----:B0-----:R-:W-:-:S13]  /*0db0*/  PLOP3.LUT P0, PT, PT, PT, UP0, 0x80, 0x0 ;  /* 0x000000000000781c */ /* 0x001fda0003f0f008 */
[----:B------:R-:W-:Y:S05]  /*0dc0*/  @!P0 BRA `(.L_x_4) ;  /* 0xfffffffc00f08947 */ /* 0x000fea000383ffff */
[----:B------:R-:W-:Y:S01]  /*0dd0*/  ULDC.64 UR4, c[0x0][0x598] ;  /* 0x0001660000047ab9 */ /* 0x000fe20000000a00 */
[----:B------:R-:W-:Y:S01]  /*0de0*/  ULDC.64 UR36, c[0x0][0x208] ;  /* 0x0000820000247ab9 */ /* 0x000fe20000000a00 */
[----:B------:R-:W-:-:S04]  /*0df0*/  ISETP.NE.U32.AND P0, PT, RZ, UR4, PT ;  /* 0x00000004ff007c0c */ /* 0x000fc8000bf05070 */
[----:B------:R-:W-:-:S13]  /*0e00*/  ISETP.NE.AND.EX P0, PT, RZ, UR5, PT, P0 ;  /* 0x00000005ff007c0c */ /* 0x000fda000bf05300 */
[----:B------:R-:W-:Y:S05]  /*0e10*/  @!P0 BRA `(.L_x_7) ;  /* 0x00000000001c8947 */ /* 0x000fea0003800000 */
[----:B------:R-:W0:Y:S02]  /*0e20*/  LDC.64 R2, c[0x0][0x598] ;  /* 0x00016600ff027b82 */ /* 0x000e240000000a00 */
[----:B0-----:R-:W2:Y:S02]  /*0e30*/  LDG.E.64 R2, desc[UR36][R2.64] ;  /* 0x0000002402027981 */ /* 0x001ea4000c1e1b00 */
[----:B--2---:R-:W-:-:S04]  /*0e40*/  ISETP.NE.U32.AND P0, PT, R2, RZ, PT ;  /* 0x000000ff0200720c */ /* 0x004fc80003f05070 */
[----:B------:R-:W-:-:S13]  /*0e50*/  ISETP.NE.AND.EX P0, PT, R3, RZ, PT, P0 ;  /* 0x000000ff0300720c */ /* 0x000fda0003f05300 */
[----:B------:R-:W-:Y:S05]  /*0e60*/  @!P0 BRA `(.L_x_7) ;  /* 0x0000000000088947 */ /* 0x000fea0003800000 */
[----:B------:R0:W5:Y:S01]  /*0e70*/  LD.E R2, desc[UR36][R2.64] ;  /* 0x0000002402027980 */ /* 0x000162000c101900 */
[----:B------:R-:W-:Y:S05]  /*0e80*/  BRA `(.L_x_8) ;  /* 0x0000000000247947 */ /* 0x000fea0003800000 */
.L_x_7:
[----:B------:R-:W-:Y:S02]  /*0e90*/  ULDC.64 UR4, c[0x0][0x588] ;  /* 0x0001620000047ab9 */ /* 0x000fe40000000a00 */
[----:B------:R-:W-:-:S04]  /*0ea0*/  ISETP.NE.U32.AND P0, PT, RZ, UR4, PT ;  /* 0x00000004ff007c0c */ /* 0x000fc8000bf05070 */
[----:B------:R-:W-:-:S13]  /*0eb0*/  ISETP.NE.AND.EX P0, PT, RZ, UR5, PT, P0 ;  /* 0x00000005ff007c0c */ /* 0x000fda000bf05300 */
[----:B------:R-:W-:Y:S05]  /*0ec0*/  @!P0 BRA `(.L_x_9) ;  /* 0x00000000000c8947 */ /* 0x000fea0003800000 */
[----:B------:R-:W0:Y:S02]  /*0ed0*/  LDC.64 R2, c[0x0][0x588] ;  /* 0x00016200ff027b82 */ /* 0x000e240000000a00 */
[----:B0-----:R1:W5:Y:S01]  /*0ee0*/  LDG.E R2, desc[UR36][R2.64] ;  /* 0x0000002402027981 */ /* 0x001362000c1e1900 */
[----:B------:R-:W-:Y:S05]  /*0ef0*/  BRA `(.L_x_8) ;  /* 0x0000000000087947 */ /* 0x000fea0003800000 */
.L_x_9:
[----:B------:R-:W-:Y:S02]  /*0f00*/  ULDC UR4, c[0x0][0x580] ;  /* 0x0001600000047ab9 */ /* 0x000fe40000000800 */
[----:B------:R-:W-:-:S07]  /*0f10*/  MOV R2, UR4 ;  /* 0x0000000400027c02 */ /* 0x000fce0008000f00 */
.L_x_8:
[----:B------:R-:W-:Y:S02]  /*0f20*/  ULDC.64 UR4, c[0x0][0x5a0] ;  /* 0x0001680000047ab9 */ /* 0x000fe40000000a00 */
[----:B------:R-:W-:-:S04]  /*0f30*/  ISETP.NE.U32.AND P0, PT, RZ, UR4, PT ;  /* 0x00000004ff007c0c */ /* 0x000fc8000bf05070 */
[----:B------:R-:W-:-:S13]  /*0f40*/  ISETP.NE.AND.EX P0, PT, RZ, UR5, PT, P0 ;  /* 0x00000005ff007c0c */ /* 0x000fda000bf05300 */
[----:B------:R-:W-:Y:S05]  /*0f50*/  @!P0 BRA `(.L_x_10) ;  /* 0x00000000001c8947 */ /* 0x000fea0003800000 */
[----:B------:R-:W2:Y:S02]  /*0f60*/  LDC.64 R4, c[0x0][0x5a0] ;  /* 0x00016800ff047b82 */ /* 0x000ea40000000a00 */
[----:B--2---:R-:W2:Y:S02]  /*0f70*/  LDG.E.64 R4, desc[UR36][R4.64] ;  /* 0x0000002404047981 */ /* 0x004ea4000c1e1b00 */
[----:B--2---:R-:W-:-:S04]  /*0f80*/  ISETP.NE.U32.AND P0, PT, R4, RZ, PT ;  /* 0x000000ff0400720c */ /* 0x004fc80003f05070 */
[----:B------:R-:W-:-:S13]  /*0f90*/  ISETP.NE.AND.EX P0, PT, R5, RZ, PT, P0 ;  /* 0x000000ff0500720c */ /* 0x000fda0003f05300 */
[----:B------:R-:W-:Y:S05]  /*0fa0*/  @!P0 BRA `(.L_x_10) ;  /* 0x0000000000088947 */ /* 0x000fea0003800000 */
[----:B------:R2:W5:Y:S01]  /*0fb0*/  LD.E R16, desc[UR36][R4.64] ;  /* 0x0000002404107980 */ /* 0x000562000c101900 */
[----:B------:R-:W-:Y:S05]  /*0fc0*/  BRA `(.L_x_11) ;  /* 0x0000000000247947 */ /* 0x000fea0003800000 */
.L_x_10:
[----:B------:R-:W-:Y:S02]  /*0fd0*/  ULDC.64 UR4, c[0x0][0x590] ;  /* 0x0001640000047ab9 */ /* 0x000fe40000000a00 */
[----:B------:R-:W-:-:S04]  /*0fe0*/  ISETP.NE.U32.AND P0, PT, RZ, UR4, PT ;  /* 0x00000004ff007c0c */ /* 0x000fc8000bf05070 */
[----:B------:R-:W-:-:S13]  /*0ff0*/  ISETP.NE.AND.EX P0, PT, RZ, UR5, PT, P0 ;  /* 0x00000005ff007c0c */ /* 0x000fda000bf05300 */
[----:B------:R-:W-:Y:S05]  /*1000*/  @!P0 BRA `(.L_x_12) ;  /* 0x00000000000c8947 */ /* 0x000fea0003800000 */
[----:B------:R-:W2:Y:S02]  /*1010*/  LDC.64 R16, c[0x0][0x590] ;  /* 0x00016400ff107b82 */ /* 0x000ea40000000a00 */
[----:B--2---:R3:W5:Y:S01]  /*1020*/  LDG.E R16, desc[UR36][R16.64] ;  /* 0x0000002410107981 */ /* 0x004762000c1e1900 */
[----:B------:R-:W-:Y:S05]  /*1030*/  BRA `(.L_x_11) ;  /* 0x0000000000087947 */ /* 0x000fea0003800000 */
.L_x_12:
[----:B------:R-:W-:Y:S02]  /*1040*/  ULDC UR4, c[0x0][0x584] ;  /* 0x0001610000047ab9 */ /* 0x000fe40000000800 */
[----:B------:R-:W-:-:S07]  /*1050*/  IMAD.U32 R16, RZ, RZ, UR4 ;  /* 0x00000004ff107e24 */ /* 0x000fce000f8e00ff */
.L_x_11:
[----:B------:R-:W-:-:S13]  /*1060*/  LOP3.LUT P0, RZ, R0, 0xff, RZ, 0xc0, !PT ;  /* 0x000000ff00ff7812 */ /* 0x000fda000780c0ff */
[----:B------:R-:W-:Y:S05]  /*1070*/  @!P0 EXIT ;  /* 0x000000000000894d */ /* 0x000fea0003800000 */
[----:B------:R-:W-:Y:S01]  /*1080*/  ULDC UR4, c[0x0][0x28c] ;  /* 0x0000a30000047ab9 */ /* 0x000fe20000000800 */
[----:B------:R-:W-:Y:S01]  /*1090*/  UMOV UR38, URZ ;  /* 0x0000003f00267c82 */ /* 0x000fe20008000000 */
[----:B------:R-:W-:Y:S01]  /*10a0*/  UIADD3 UR4, UR4, 0x1f, URZ ;  /* 0x0000001f04047890 */ /* 0x000fe2000fffe03f */
[----:B------:R-:W-:-:S03]  /*10b0*/  UMOV UR39, URZ ;  /* 0x0000003f00277c82 */ /* 0x000fc60008000000 */
[----:B------:R-:W-:-:S04]  /*10c0*/  USHF.R.S32.HI UR5, URZ, 0x1f, UR4 ;  /* 0x0000001f3f057899 */ /* 0x000fc80008011404 */
[----:B------:R-:W-:-:S04]  /*10d0*/  ULEA.HI UR5, UR5, UR4, URZ, 0x5 ;  /* 0x0000000405057291 */ /* 0x000fc8000f8f283f */
[----:B------:R-:W-:-:S12]  /*10e0*/  USHF.R.S32.HI UR44, URZ, 0x5, UR5 ;  /* 0x000000053f2c7899 */ /* 0x000fd80008011405 */
.L_x_540:
[----:B----4-:R-:W4:Y:S01]  /*10f0*/  S2R R0, SR_TID.X ;  /* 0x0000000000007919 */ /* 0x010f220000002100 */
[----:B0-----:R-:W0:Y:S01]  /*1100*/  S2UR UR6, SR_CgaCtaId ;  /* 0x00000000000679c3 */ /* 0x001e220000008800 */
[----:B------:R-:W-:Y:S02]  /*1110*/  UMOV UR46, 0x400 ;  /* 0x00000400002e7882 */ /* 0x000fe40000000000 */
[----:B0-----:R-:W-:Y:S01]  /*1120*/  ULEA UR46, UR6, UR46, 0x18 ;  /* 0x0000002e062e7291 */ /* 0x001fe2000f8ec03f */
[----:B----4-:R-:W-:-:S04]  /*1130*/  LOP3.LUT R0, R0, 0x80, RZ, 0xc0, !PT ;  /* 0x0000008000007812 */ /* 0x010fc800078ec0ff */
[----:B------:R-:W-:-:S06]  /*1140*/  SHF.R.U32.HI R0, RZ, 0x7, R0 ;  /* 0x00000007ff007819 */ /* 0x000fcc0000011600 */
[----:B------:R-:W0:Y:S02]  /*1150*/  SHFL.IDX PT, R0, R0, RZ, 0x1f ;  /* 0x00001fff00007589 */ /* 0x000e2400000e0000 */
[----:B0-----:R-:W-:-:S13]  /*1160*/  R2UR UR4, R0 ;  /* 0x00000000000472ca */ /* 0x001fda00000e0000 */
[----:B------:R-:W-:-:S04]  /*1170*/  ULEA.HI UR5, UR4, UR4, URZ, 0x1 ;  /* 0x0000000404057291 */ /* 0x000fc8000f8f083f */
[----:B------:R-:W-:-:S04]  /*1180*/  ULOP3.LUT UR5, UR5, 0x7fffe, URZ, 0xc0, !UPT ;  /* 0x0007fffe05057892 */ /* 0x000fc8000f8ec03f */
[----:B------:R-:W-:-:S03]  /*1190*/  UIADD3 UR5, UR4, -UR5, URZ ;  /* 0x8000000504057290 */ /* 0x000fc6000fffe03f */
[----:B------:R-:W-:Y:S01]  /*11a0*/  ULDC UR4, c[0x0][0x28c] ;  /* 0x0000a30000047ab9 */ /* 0x000fe20000000800 */
[----:B------:R-:W-:Y:S01]  /*11b0*/  ULEA UR5, UR5, UR46, 0xd ;  /* 0x0000002e05057291 */ /* 0x000fe2000f8e683f */
[----:B------:R-:W-:-:S03]  /*11c0*/  ISETP.LT.AND P0, PT, RZ, UR4, PT ;  /* 0x00000004ff007c0c */ /* 0x000fc6000bf01270 */
[----:B------:R-:W-:-:S04]  /*11d0*/  UIADD3 UR5, UR5, 0x100, URZ ;  /* 0x0000010005057890 */ /* 0x000fc8000fffe03f */
[----:B------:R-:W-:-:S04]  /*11e0*/  USHF.R.U32.HI UR5, URZ, 0x4, UR5 ;  /* 0x000000043f057899 */ /* 0x000fc80008011605 */
[----:B------:R-:W-:Y:S02]  /*11f0*/  ULOP3.LUT UR47, UR5, 0x3fff, URZ, 0xc0, !UPT ;  /* 0x00003fff052f7892 */ /* 0x000fe4000f8ec03f */
[----:B-123--:R-:W-:Y:S10]  /*1200*/  @P0 BRA `(.L_x_13) ;  /* 0x0000000000400947 */ /* 0x00eff40003800000 */
[----:B------:R-:W-:Y:S01]  /*1210*/  MOV R0, 0x0 ;  /* 0x0000000000007802 */ /* 0x000fe20000000f00 */
[----:B------:R-:W-:Y:S01]  /*1220*/  ULDC.64 UR4, c[0x4][0x68] ;  /* 0x01001a0000047ab9 */ /* 0x000fe20000000a00 */
[----:B------:R-:W-:Y:S01]  /*1230*/  ULDC.64 UR6, c[0x4][0x8] ;  /* 0x0100020000067ab9 */ /* 0x000fe20000000a00 */
[----:B--2---:R-:W-:Y:S01]  /*1240*/  MOV R4, UR4 ;  /* 0x0000000400047c02 */ /* 0x004fe20008000f00 */
[----:B------:R0:W2:Y:S01]  /*1250*/  LDC.64 R14, c[0x4][R0] ;  /* 0x01000000000e7b82 */ /* 0x0000a20000000a00 */
[----:B------:R-:W-:Y:S01]  /*1260*/  IMAD.U32 R5, RZ, RZ, UR5 ;  /* 0x00000005ff057e24 */ /* 0x000fe2000f8e00ff */
[----:B------:R-:W-:Y:S01]  /*1270*/  ULDC.64 UR4, c[0x4][0x70] ;  /* 0x01001c0000047ab9 */ /* 0x000fe20000000a00 */
[----:B------:R-:W-:Y:S01]  /*1280*/  MOV R10, UR6 ;  /* 0x00000006000a7c02 */ /* 0x000fe20008000f00 */
[----:B------:R-:W-:Y:S01]  /*1290*/  IMAD.U32 R7, RZ, RZ, UR5 ;  /* 0x00000005ff077e24 */ /* 0x000fe2000f8e00ff */
[----:B------:R-:W-:Y:S01]  /*12a0*/  MOV R6, UR4 ;  /* 0x0000000400067c02 */ /* 0x000fe20008000f00 */
[----:B------:R-:W-:Y:S01]  /*12b0*/  IMAD.U32 R11, RZ, RZ, UR7 ;  /* 0x00000007ff0b7e24 */ /* 0x000fe2000f8e00ff */
[----:B------:R-:W-:Y:S01]  /*12c0*/  MOV R8, 0x1e1 ;  /* 0x000001e100087802 */ /* 0x000fe20000000f00 */
[----:B------:R-:W-:Y:S01]  /*12d0*/  IMAD.MOV.U32 R12, RZ, RZ, 0x1 ;  /* 0x00000001ff0c7424 */ /* 0x000fe200078e00ff */
[----:B0-----:R-:W-:-:S07]  /*12e0*/  MOV R13, RZ ;  /* 0x000000ff000d7202 */ /* 0x001fce0000000f00 */
[----:B------:R-:W-:-:S07]  /*12f0*/  LEPC R20, `(.L_x_13) ;  /* 0x000000001014794e */ /* 0x000fce0000000000 */
[----:B-123-5:R-:W-:Y:S05]  /*1300*/  CALL.ABS.NOINC R14 ;  /* 0x000000000e007343 */ /* 0x02efea0003c00000 */
.L_x_13:
[----:B------:R-:W-:-:S06]  /*1310*/  ULOP3.LUT UR4, UR40, 0x1, URZ, 0xfc, !UPT ;  /* 0x0000000128047892 */ /* 0x000fcc000f8efc3f */
[----:B------:R-:W-:-:S05]  /*1320*/  IMAD.U32 R0, RZ, RZ, UR4 ;  /* 0x00000004ff007e24 */ /* 0x000fca000f8e00ff */
[----:B------:R-:W-:-:S13]  /*1330*/  ISETP.NE.AND P0, PT, R0, 0x3, PT ;  /* 0x000000030000780c */ /* 0x000fda0003f05270 */
[----:B------:R-:W-:Y:S05]  /*1340*/  @!P0 BRA `(.L_x_14) ;  /* 0x0000000000048947 */ /* 0x000fea0003800000 */
[----:B------:R-:W-:Y:S01]  /*1350*/  BPT.TRAP 0x1 ;  /* 0x000000040000795c */ /* 0x000fe20000300000 */
.L_x_14:
[----:B------:R-:W-:Y:S01]  /*1360*/  IMAD.U32 R0, RZ, RZ, UR38 ;  /* 0x00000026ff007e24 */ /* 0x000fe2000f8e00ff */
[----:B-1----:R-:W-:-:S04]  /*1370*/  MOV R3, UR39 ;  /* 0x0000002700037c02 */ /* 0x002fc80008000f00 */
[----:B------:R-:W-:Y:S02]  /*1380*/  LEA R3, R3, UR46, 0x3 ;  /* 0x0000002e03037c11 */ /* 0x000fe4000f8e18ff */
[----:B------:R-:W-:-:S04]  /*1390*/  SHF.L.U32 R0, R0, 0x1f, RZ ;  /* 0x0000001f00007819 */ /* 0x000fc800000006ff */
[----:B------:R0:W1:Y:S01]  /*13a0*/  SYNCS.PHASECHK.TRANS64.TRYWAIT P1, [R3+URZ], R0 ;  /* 0x00000000030075a7 */ /* 0x000062000802017f */
[----:B------:R-:W-:Y:S05]  /*13b0*/  @!P0 BRA `(.L_x_15) ;  /* 0x0000000000048947 */ /* 0x000fea0003800000 */
[----:B------:R-:W-:Y:S01]  /*13c0*/  BPT.TRAP 0x1 ;  /* 0x000000040000795c */ /* 0x000fe20000300000 */
.L_x_15:
[----:B-1----:R-:W-:Y:S05]  /*13d0*/  @P1 BRA `(.L_x_16) ;  /* 0x0000000000081947 */ /* 0x002fea0003800000 */
[----:B------:R-:W1:Y:S02]  /*13e0*/  SYNCS.PHASECHK.TRANS64.TRYWAIT P1, [R3+URZ], R0 ;  /* 0x00000000030075a7 */ /* 0x000e64000802017f */
[----:B-1----:R-:W-:Y:S05]  /*13f0*/  @!P1 BRA `(.L_x_17) ;  /* 0x0000017000349947 */ /* 0x002fea0003800000 */
.L_x_16:
[----:B------:R-:W-:-:S04]  /*1400*/  UISETP.LT.AND UP0, UPT, UR44, 0x1, UPT ;  /* 0x000000012c00788c */ /* 0x000fc8000bf01270 */
[----:B------:R-:W-:-:S04]  /*1410*/  USEL UR4, UR44, 0x1, UP0 ;  /* 0x000000012c047887 */ /* 0x000fc80008000000 */
[----:B------:R-:W-:-:S06]  /*1420*/  UIADD3 UR4, UR44, -UR4, URZ ;  /* 0x800000042c047290 */ /* 0x000fcc000fffe03f */
[----:B01----:R-:W-:Y:S01]  /*1430*/  MOV R0, UR4 ;  /* 0x0000000400007c02 */ /* 0x003fe20008000f00 */
[----:B------:R-:W-:Y:S05]  /*1440*/  WARPSYNC.ALL ;  /* 0x0000000000007948 */ /* 0x000fea0003800000 */
[----:B------:R-:W-:Y:S01]  /*1450*/  ISETP.GE.AND P1, PT, R0, 0x1, PT ;  /* 0x000000010000780c */ /* 0x000fe20003f26270 */
[----:B------:R-:W-:Y:S01]  /*1460*/  UIADD3 UR46, UR46, 0x18100, URZ ;  /* 0x000181002e2e7890 */ /* 0x000fe2000fffe03f */
[----:B------:R-:W-:Y:S01]  /*1470*/  WARPGROUP.ARRIVE ;  /* 0x00000000000079c5 */ /* 0x000fe20000000000 */
[----:B------:R-:W-:Y:S01]  /*1480*/  ULOP3.LUT UR4, UR47, 0x10000, URZ, 0xfc, !UPT ;  /* 0x000100002f047892 */ /* 0x000fe2000f8efc3f */
[----:B-----5:R0:W-:Y:S01]  /*1490*/  STL [R1+0x2c4], R16 ;  /* 0x0002c41001007387 */ /* 0x0201e20000100800 */
[----:B------:R-:W-:-:S02]  /*14a0*/  USHF.R.U32.HI UR46, URZ, 0x4, UR46 ;  /* 0x000000043f2e7899 */ /* 0x000fc4000801162e */
[----:B------:R-:W-:Y:S01]  /*14b0*/  ULEA UR6, UR39, UR4, 0xb ;  /* 0x0000000427067291 */ /* 0x000fe2000f8e583f */
[----:B------:R1:W-:Y:S01]  /*14c0*/  STL [R1+0x2c0], R2 ;  /* 0x0002c00201007387 */ /* 0x0003e20000100800 */
[----:B------:R-:W-:Y:S01]  /*14d0*/  ULOP3.LUT UR5, UR46, 0x3fff, URZ, 0xc0, !UPT ;  /* 0x00003fff2e057892 */ /* 0x000fe2000f8ec03f */
[----:B------:R-:W-:Y:S01]  /*14e0*/  UMOV UR9, 0x40000040 ;  /* 0x4000004000097882 */ /* 0x000fe20000000000 */
[----:B------:R-:W-:Y:S02]  /*14f0*/  UMOV UR11, 0x40000040 ;  /* 0x40000040000b7882 */ /* 0x000fe40000000000 */
[----:B------:R-:W-:Y:S01]  /*1500*/  ULOP3.LUT UR5, UR5, 0x10000, URZ, 0xfc, !UPT ;  /* 0x0001000005057892 */ /* 0x000fe2000f8efc3f */
[----:B------:R4:W-:Y:S01]  /*1510*/  STL [R1+0x2bc], R0 ;  /* 0x0002bc0001007387 */ /* 0x0009e20000100800 */
[----:B------:R-:W-:Y:S02]  /*1520*/  UMOV UR8, UR6 ;  /* 0x0000000600087c82 */ /* 0x000fe40008000000 */
[----:B------:R-:W-:-:S07]  /*1530*/  ULEA UR7, UR39, UR5, 0xb ;  /* 0x0000000527077291 */ /* 0x000fce000f8e583f */
[----:B------:R-:W-:Y:S02]  /*1540*/  UMOV UR10, UR7 ;  /* 0x00000007000a7c82 */ /* 0x000fe40008000000 */
[----:B------:R-:W-:Y:S01]  /*1550*/  HGMMA.64x256x8.F32.TF32 R24, gdesc[UR8], RZ, !UPT, gsb0 ;  /* 0x07e00000081879f0 */ /* 0x000fe2000c0028ff */
[----:B------:R-:W-:Y:S01]  /*1560*/  UIADD3 UR8, UR6, 0x400, URZ ;  /* 0x0000040006087890 */ /* 0x000fe2000fffe03f */
[----:B------:R-:W-:Y:S01]  /*1570*/  UMOV UR9, 0x40000040 ;  /* 0x4000004000097882 */ /* 0x000fe20000000000 */
[----:B------:R-:W-:Y:S02]  /*1580*/  WARPGROUP.DEPBAR.LE gsb0, 0x0 ;  /* 0x00008000000079c5 */ /* 0x000fe40000010000 */
[----:B------:R-:W-:Y:S01]  /*1590*/  STL.64 [R1], R24 ;  /* 0x0000001801007387 */ /* 0x000fe20000100a00 */
[----:B------:R-:W-:Y:S01]  /*15a0*/  IMAD.MOV.U32 R235, RZ, RZ, R46 ;  /* 0x000000ffffeb7224 */ /* 0x000fe200078e002e */
[----:B------:R-:W-:Y:S01]  /*15b0*/  MOV R234, R47 ;  /* 0x0000002f00ea7202 */ /* 0x000fe20000000f00 */
[----:B------:R-:W-:Y:S01]  /*15c0*/  IMAD.MOV.U32 R233, RZ, RZ, R48 ;  /* 0x000000ffffe97224 */ /* 0x000fe200078e0030 */
[----:B------:R-:W-:Y:S01]  /*15d0*/  STL.64 [R1+0x8], R26 ;  /* 0x0000081a01007387 */ /* 0x000fe20000100a00 */
[----:B------:R-:W-:Y:S01]  /*15e0*/  MOV R232, R49 ;  /* 0x0000003100e87202 */ /* 0x000fe20000000f00 */
[----:B------:R-:W-:Y:S01]  /*15f0*/  IMAD.MOV.U32 R231, RZ, RZ, R50 ;  /* 0x000000ffffe77224 */ /* 0x000fe200078e0032 */
[----:B------:R-:W-:Y:S01]  /*1600*/  MOV R230, R51 ;  /* 0x0000003300e67202 */ /* 0x000fe20000000f00 */
[----:B------:R-:W-:Y:S01]  /*1610*/  STL.64 [R1+0x10], R28 ;  /* 0x0000101c01007387 */ /* 0x000fe20000100a00 */
        /* <DEDUP_REMOVED lines=90> */
[----:B---3--:R-:W-:Y:S01]  /*1bc0*/  MOV R17, R135 ;  /* 0x0000008700117202 */ /* 0x008fe20000000f00 */
[----:B0-----:R-:W-:Y:S01]  /*1bd0*/  IMAD.MOV.U32 R16, RZ, RZ, R136 ;  /* 0x000000ffff107224 */ /* 0x001fe200078e0088 */
        /* <DEDUP_REMOVED lines=10> */
[----:B--2---:R-:W-:Y:S01]  /*1c80*/  MOV R5, R147 ;  /* 0x0000009300057202 */ /* 0x004fe20000000f00 */
[----:B------:R-:W-:Y:S01]  /*1c90*/  IMAD.MOV.U32 R4, RZ, RZ, R148 ;  /* 0x000000ffff047224 */ /* 0x000fe200078e0094 */
[----:B------:R-:W-:Y:S01]  /*1ca0*/  MOV R3, R149 ;  /* 0x0000009500037202 */ /* 0x000fe20000000f00 */
[----:B-1----:R-:W-:Y:S01]  /*1cb0*/  IMAD.MOV.U32 R2, RZ, RZ, R150 ;  /* 0x000000ffff027224 */ /* 0x002fe200078e0096 */
[----:B------:R0:W-:Y:S01]  /*1cc0*/  STL.64 [R1+0x50], R44 ;  /* 0x0000502c01007387 */ /* 0x0001e20000100a00 */
[----:B----4-:R-:W-:-:S03]  /*1cd0*/  MOV R0, R151 ;  /* 0x0000009700007202 */ /* 0x010fc60000000f00 */
[----:B------:R-:W-:Y:S01]  /*1ce0*/  STL [R1+0x578], R160 ;  /* 0x000578a001007387 */ /* 0x000fe20000100800 */
[----:B0-----:R-:W-:-:S06]  /*1cf0*/  WARPGROUP.ARRIVE ;  /* 0x00000000000079c5 */ /* 0x001fcc0000000000 */
[----:B------:R-:W-:Y:S03]  /*1d00*/  HGMMA.64x256x8.F32.TF32 R24, gdesc[UR8], RZ, !UPT, gsb0 ;  /* 0x07e00000081879f0 */ /* 0x000fe6000c0028ff */
[----:B------:R-:W-:Y:S02]  /*1d10*/  WARPGROUP.DEPBAR.LE gsb0, 0x0 ;  /* 0x00008000000079c5 */ /* 0x000fe40000010000 */
[----:B------:R-:W-:Y:S04]  /*1d20*/  STL.64 [R1+0x570], R150 ;  /* 0x0005709601007387 */ /* 0x000fe80000100a00 */
        /* <DEDUP_REMOVED lines=20> */
[----:B------:R0:W-:Y:S04]  /*1e70*/  STL.64 [R1+0x4c8], R108 ;  /* 0x0004c86c01007387 */ /* 0x0001e80000100a00 */
[----:B0-----:R-:W2:Y:S04]  /*1e80*/  LDL.LU R108, [R1] ;  /* 0x00000000016c7983 */ /* 0x001ea80000300800 */
[----:B------:R-:W2:Y:S04]  /*1e90*/  LDL.LU R109, [R1+0x4] ;  /* 0x00000400016d7983 */ /* 0x000ea80000300800 */
        /* <DEDUP_REMOVED lines=19> */
[----:B------:R-:W2:Y:S01]  /*1fd0*/  LDL.LU R129, [R1+0x54] ;  /* 0x0000540001817983 */ /* 0x000ea20000300800 */
        /* <DEDUP_REMOVED lines=46> */
[----:B------:R-:W-:-:S02]  /*22c0*/  UIADD3 UR8, UR6, 0x2, URZ ;  /* 0x0000000206087890 */ /* 0x000fc4000fffe03f */
[----:B------:R-:W-:Y:S01]  /*22d0*/  UIADD3 UR10, UR7, 0x2, URZ ;  /* 0x00000002070a7890 */ /* 0x000fe2000fffe03f */
[----:B------:R-:W-:Y:S01]  /*22e0*/  UMOV UR9, 0x40000040 ;  /* 0x4000004000097882 */ /* 0x000fe20000000000 */
[----:B------:R-:W-:Y:S01]  /*22f0*/  UMOV UR11, 0x40000040 ;  /* 0x40000040000b7882 */ /* 0x000fe20000000000 */
[----:B--2---:R-:W-:-:S06]  /*2300*/  WARPGROUP.ARRIVE ;  /* 0x00000000000079c5 */ /* 0x004fcc0000000000 */
[----:B------:R-:W-:Y:S03]  /*2310*/  HGMMA.64x256x8.F32.TF32 R108, gdesc[UR8], R108, gsb0 ;  /* 0x07e00000086c79f0 */ /* 0x000fe6000800286c */
[----:B------:R-:W-:Y:S02]  /*2320*/  WARPGROUP.DEPBAR.LE gsb0, 0x0 ;  /* 0x00008000000079c5 */ /* 0x000fe40000010000 */
[----:B------:R-:W-:Y:S04]  /*2330*/  STL.64 [R1], R108 ;  /* 0x0000006c01007387 */ /* 0x000fe80000100a00 */
        /* <DEDUP_REMOVED lines=63> */
[----:B0-----:R-:W2:Y:S04]  /*2730*/  LDL.LU R160, [R1+0x578] ;  /* 0x0005780001a07983 */ /* 0x001ea80000300800 */
[----:B------:R-:W3:Y:S04]  /*2740*/  LDL.LU.64 R150, [R1+0x570] ;  /* 0x0005700001967983 */ /* 0x000ee80000300a00 */
        /* <DEDUP_REMOVED lines=20> */
[----:B------:R-:W3:Y:S01]  /*2890*/  LDL.LU.64 R108, [R1+0x4c8] ;  /* 0x0004c800016c7983 */ /* 0x000ee20000300a00 */
[----:B------:R-:W-:Y:S01]  /*28a0*/  UIADD3 UR8, UR6, 0x402, URZ ;  /* 0x0000040206087890 */ /* 0x000fe2000fffe03f */
[----:B------:R-:W-:Y:S01]  /*28b0*/  UMOV UR9, 0x40000040 ;  /* 0x4000004000097882 */ /* 0x000fe20000000000 */
[----:B---3--:R-:W-:-:S07]  /*28c0*/  WARPGROUP.ARRIVE ;  /* 0x00000000000079c5 */ /* 0x008fce0000000000 */
[----:B------:R-:W-:Y:S03]  /*28d0*/  HGMMA.64x256x8.F32.TF32 R24, gdesc[UR8], R24, gsb0 ;  /* 0x07e00000081879f0 */ /* 0x000fe60008002818 */
        /* <DEDUP_REMOVED lines=65> */
[----:B0-----:R-:W3:Y:S04]  /*2cf0*/  LDL.LU.64 R24, [R1] ;  /* 0x0000000001187983 */ /* 0x001ee80000300a00 */
        /* <DEDUP_REMOVED lines=63> */
[----:B------:R-:W-:-:S02]  /*30f0*/  UIADD3 UR8, UR6, 0x4, URZ ;  /* 0x0000000406087890 */ /* 0x000fc4000fffe03f */
[----:B------:R-:W-:Y:S01]  /*3100*/  UIADD3 UR10, UR7, 0x4, URZ ;  /* 0x00000004070a7890 */ /* 0x000fe2000fffe03f */
[----:B------:R-:W-:Y:S01]  /*3110*/  UMOV UR9, 0x40000040 ;  /* 0x4000004000097882 */ /* 0x000fe20000000000 */
[----:B------:R-:W-:Y:S01]  /*3120*/  UMOV UR11, 0x40000040 ;  /* 0x40000040000b7882 */ /* 0x000fe20000000000 */
[----:B---3--:R-:W-:-:S06]  /*3130*/  WARPGROUP.ARRIVE ;  /* 0x00000000000079c5 */ /* 0x008fcc0000000000 */
[----:B------:R-:W-:Y:S03]  /*3140*/  HGMMA.64x256x8.F32.TF32 R24, gdesc[UR8], R24, gsb0 ;  /* 0x07e00000081879f0 */ /* 0x000fe60008002818 */
        /* <DEDUP_REMOVED lines=41> */
[----:B------:R0:W-:Y:S01]  /*33e0*/  STL.64 [R1+0x50], R44 ;  /* 0x0000502c01007387 */ /* 0x0001e20000100a00 */
[----:B------:R-:W-:Y:S01]  /*33f0*/  IMAD.MOV.U32 R204, RZ, RZ, R120 ;  /* 0x000000ffffcc7224 */ /* 0x000fe200078e0078 */
[----:B------:R-:W-:Y:S01]  /*3400*/  MOV R205, R121 ;  /* 0x0000007900cd7202 */ /* 0x000fe20000000f00 */
[----:B------:R-:W-:Y:S01]  /*3410*/  IMAD.MOV.U32 R202, RZ, RZ, R118 ;  /* 0x000000ffffca7224 */ /* 0x000fe200078e0076 */
[----:B------:R-:W3:Y:S01]  /*3420*/  LDL.LU.64 R150, [R1+0x4c0] ;  /* 0x0004c00001967983 */ /* 0x000ee20000300a00 */
[----:B------:R-:W-:Y:S01]  /*3430*/  MOV R203, R119 ;  /* 0x0000007700cb7202 */ /* 0x000fe20000000f00 */
[----:B------:R-:W-:Y:S01]  /*3440*/  IMAD.MOV.U32 R200, RZ, RZ, R116 ;  /* 0x000000ffffc87224 */ /* 0x000fe200078e0074 */
[----:B------:R-:W-:Y:S01]  /*3450*/  MOV R201, R117 ;  /* 0x0000007500c97202 */ /* 0x000fe20000000f00 */
[----:B------:R-:W3:Y:S01]  /*3460*/  LDL.LU.64 R148, [R1+0x4b8] ;  /* 0x0004b80001947983 */ /* 0x000ee20000300a00 */
        /* <DEDUP_REMOVED lines=92> */
[----:B------:R-:W-:-:S03]  /*3a30*/  MOV R2, R47 ;  /* 0x0000002f00027202 */ /* 0x000fc60000000f00 */
        /* <DEDUP_REMOVED lines=28> */
[----:B0-----:R-:W3:Y:S04]  /*3c00*/  LDL.LU.64 R44, [R1+0x318] ;  /* 0x00031800012c7983 */ /* 0x001ee80000300a00 */
        /* <DEDUP_REMOVED lines=11> */
[----:B------:R-:W-:-:S02]  /*3cc0*/  UMOV UR9, 0x40000040 ;  /* 0x4000004000097882 */ /* 0x000fc40000000000 */
[----:B--2---:R-:W-:Y:S01]  /*3cd0*/  STL [R1+0x2b8], R160 ;  /* 0x0002b8a001007387 */ /* 0x004fe20000100800 */
[----:B---3--:R-:W-:-:S06]  /*3ce0*/  WARPGROUP.ARRIVE ;  /* 0x00000000000079c5 */ /* 0x008fcc0000000000 */
        /* <DEDUP_REMOVED lines=88> */
[----:B------:R-:W-:Y:S01]  /*4270*/  UIADD3 UR8, UR6, 0x6, URZ ;  /* 0x0000000606087890 */ /* 0x000fe2000fffe03f */
[----:B------:R-:W-:Y:S01]  /*4280*/  IMAD.MOV.U32 R235, RZ, RZ, R3 ;  /* 0x000000ffffeb7224 */ /* 0x000fe200078e0003 */
[----:B------:R-:W-:Y:S01]  /*4290*/  UIADD3 UR10, UR7, 0x6, URZ ;  /* 0x00000006070a7890 */ /* 0x000fe2000fffe03f */
[----:B------:R0:W5:Y:S01]  /*42a0*/  LDL.LU R16, [R1+0x2c4] ;  /* 0x0002c40001107983 */ /* 0x0001620000300800 */
[----:B------:R-:W-:Y:S01]  /*42b0*/  UMOV UR9, 0x40000040 ;  /* 0x4000004000097882 */ /* 0x000fe20000000000 */
[----:B------:R-:W-:-:S02]  /*42c0*/  UMOV UR11, 0x40000040 ;  /* 0x40000040000b7882 */ /* 0x000fc40000000000 */
[----:B------:R0:W5:Y:S04]  /*42d0*/  LDL.LU R2, [R1+0x2c0] ;  /* 0x0002c00001027983 */ /* 0x0001680000300800 */
[----:B------:R0:W5:Y:S01]  /*42e0*/  LDL.LU R0, [R1+0x2bc] ;  /* 0x0002bc0001007983 */ /* 0x0001620000300800 */
        /* <DEDUP_REMOVED lines=67> */
[----:B-1----:R0:W5:Y:S04]  /*4720*/  LDL.LU R160, [R1+0x2b8] ;  /* 0x0002b80001a07983 */ /* 0x0021680000300800 */
[----:B------:R-:W2:Y:S04]  /*4730*/  LDL.LU.64 R150, [R1+0x2b0] ;  /* 0x0002b00001967983 */ /* 0x000ea80000300a00 */
        /* <DEDUP_REMOVED lines=20> */
[----:B------:R-:W2:Y:S01]  /*4880*/  LDL.LU.64 R108, [R1+0x208] ;  /* 0x00020800016c7983 */ /* 0x000ea20000300a00 */
[----:B------:R-:W-:Y:S01]  /*4890*/  UIADD3 UR8, UR6, 0x406, URZ ;  /* 0x0000040606087890 */ /* 0x000fe2000fffe03f */
[----:B------:R-:W-:Y:S01]  /*48a0*/  UMOV UR9, 0x40000040 ;  /* 0x4000004000097882 */ /* 0x000fe20000000000 */
[----:B--2---:R-:W-:-:S07]  /*48b0*/  WARPGROUP.ARRIVE ;  /* 0x00000000000079c5 */ /* 0x004fce0000000000 */
[----:B------:R-:W-:Y:S03]  /*48c0*/  HGMMA.64x256x8.F32.TF32 R24, gdesc[UR8], R24, gsb0 ;  /* 0x07e00000081879f0 */ /* 0x000fe60008002818 */
[----:B------:R-:W-:Y:S02]  /*48d0*/  WARPGROUP.DEPBAR.LE gsb0, 0x0 ;  /* 0x00008000000079c5 */ /* 0x000fe40000010000 */
[----:B0-----:R-:W-:Y:S05]  /*48e0*/  @!P1 BRA `(.L_x_18) ;  /* 0x0000004000b09947 */ /* 0x001fea0003800000 */
[----:B------:R-:W-:Y:S02]  /*48f0*/  UIADD3 UR6, UR39, 0x1, URZ ;  /* 0x0000000127067890 */ /* 0x000fe4000fffe03f */
[----:B------:R-:W-:Y:S02]  /*4900*/  UMOV UR12, UR39 ;  /* 0x00000027000c7c82 */ /* 0x000fe40008000000 */
[----:B------:R-:W-:-:S04]  /*4910*/  UISETP.NE.AND UP0, UPT, UR6, 0x3, UPT ;  /* 0x000000030600788c */ /* 0x000fc8000bf05270 */
[----:B------:R-:W-:Y:S02]  /*4920*/  USEL UR7, URZ, 0x1, UP0 ;  /* 0x000000013f077887 */ /* 0x000fe40008000000 */
[----:B------:R-:W-:Y:S02]  /*4930*/  USEL UR6, UR6, URZ, UP0 ;  /* 0x0000003f06067287 */ /* 0x000fe40008000000 */
[----:B------:R-:W-:-:S12]  /*4940*/  ULOP3.LUT UR7, UR38, UR7, URZ, 0x3c, !UPT ;  /* 0x0000000726077292 */ /* 0x000fd8000f8e3c3f */
.L_x_25:
[----:B------:R-:W-:Y:S05]  /*4950*/  @!P0 BRA `(.L_x_19) ;  /* 0x0000000000048947 */ /* 0x000fea0003800000 */
[----:B------:R-:W-:Y:S01]  /*4960*/  BPT.TRAP 0x1 ;  /* 0x000000040000795c */ /* 0x000fe20000300000 */
.L_x_19:
[----:B------:R-:W0:Y:S01]  /*4970*/  S2UR UR8, SR_CgaCtaId ;  /* 0x00000000000879c3 */ /* 0x000e220000008800 */
[----:B------:R-:W-:Y:S01]  /*4980*/  UMOV UR13, 0x400 ;  /* 0x00000400000d7882 */ /* 0x000fe20000000000 */
[----:B------:R-:W-:-:S04]  /*4990*/  MOV R3, UR7 ;  /* 0x0000000700037c02 */ /* 0x000fc80008000f00 */
[----:B------:R-:W-:Y:S01]  /*49a0*/  SHF.L.U32 R3, R3, 0x1f, RZ ;  /* 0x0000001f03037819 */ /* 0x000fe200000006ff */
[----:B0-----:R-:W-:-:S04]  /*49b0*/  ULEA UR13, UR8, UR13, 0x18 ;  /* 0x0000000d080d7291 */ /* 0x001fc8000f8ec03f */
[----:B------:R-:W-:-:S09]  /*49c0*/  ULEA UR8, UR6, UR13, 0x3 ;  /* 0x0000000d06087291 */ /* 0x000fd2000f8e183f */
[----:B------:R0:W1:Y:S01]  /*49d0*/  SYNCS.PHASECHK.TRANS64.TRYWAIT P1, [UR8], R3 ;  /* 0x00000003ff0075a7 */ /* 0x0000620008020148 */
[----:B------:R-:W-:Y:S05]  /*49e0*/  @!P0 BRA `(.L_x_20) ;  /* 0x0000000000048947 */ /* 0x000fea0003800000 */
[----:B------:R-:W-:Y:S01]  /*49f0*/  BPT.TRAP 0x1 ;  /* 0x000000040000795c */ /* 0x000fe20000300000 */
.L_x_20:
[----:B-1----:R-:W-:Y:S05]  /*4a00*/  @P1 BRA `(.L_x_21) ;  /* 0x0000000000081947 */ /* 0x002fea0003800000 */
[----:B------:R-:W1:Y:S02]  /*4a10*/  SYNCS.PHASECHK.TRANS64.TRYWAIT P1, [UR8], R3 ;  /* 0x00000003ff0075a7 */ /* 0x000e640008020148 */
[----:B-1----:R-:W-:Y:S05]  /*4a20*/  @!P1 BRA `(.L_x_22) ;  /* 0x0000013800bc9947 */ /* 0x002fea0003800000 */
.L_x_21:
        /* <DEDUP_REMOVED lines=64> */
[----:B--2---:R-:W2:Y:S04]  /*4e30*/  LDL.LU.64 R24, [R1] ;  /* 0x0000000001187983 */ /* 0x004ea80000300a00 */
        /* <DEDUP_REMOVED lines=63> */
[----:B------:R-:W-:-:S02]  /*5230*/  ULEA UR14, UR6, UR4, 0xb ;  /* 0x00000004060e7291 */ /* 0x000fc4000f8e583f */
[----:B------:R-:W-:Y:S01]  /*5240*/  ULEA UR15, UR6, UR5, 0xb ;  /* 0x00000005060f7291 */ /* 0x000fe2000f8e583f */
[----:B-----5:R-:W-:Y:S01]  /*5250*/  STL [R1+0x2c4], R16 ;  /* 0x0002c41001007387 */ /* 0x020fe20000100800 */
[----:B------:R-:W-:Y:S01]  /*5260*/  UMOV UR9, 0x40000040 ;  /* 0x4000004000097882 */ /* 0x000fe20000000000 */
[----:B------:R-:W-:Y:S02]  /*5270*/  UMOV UR11, 0x40000040 ;  /* 0x40000040000b7882 */ /* 0x000fe40000000000 */
[----:B------:R-:W-:Y:S01]  /*5280*/  UMOV UR8, UR14 ;  /* 0x0000000e00087c82 */ /* 0x000fe20008000000 */
[----:B------:R3:W-:Y:S01]  /*5290*/  STL [R1+0x2c0], R2 ;  /* 0x0002c00201007387 */ /* 0x0007e20000100800 */
[----:B------:R-:W-:-:S03]  /*52a0*/  UMOV UR10, UR15 ;  /* 0x0000000f000a7c82 */ /* 0x000fc60008000000 */
[----:B------:R4:W-:Y:S01]  /*52b0*/  STL [R1+0x2bc], R0 ;  /* 0x0002bc0001007387 */ /* 0x0009e20000100800 */
[----:B--2---:R-:W-:-:S06]  /*52c0*/  WARPGROUP.ARRIVE ;  /* 0x00000000000079c5 */ /* 0x004fcc0000000000 */
[----:B------:R-:W-:Y:S03]  /*52d0*/  HGMMA.64x256x8.F32.TF32 R24, gdesc[UR8], R24, gsb0 ;  /* 0x07e00000081879f0 */ /* 0x000fe60008002818 */
[----:B------:R-:W-:Y:S02]  /*52e0*/  WARPGROUP.DEPBAR.LE gsb0, 0x0 ;  /* 0x00008000000079c5 */ /* 0x000fe40000010000 */
[----:B------:R-:W-:Y:S01]  /*52f0*/  STL.64 [R1], R24 ;  /* 0x0000001801007387 */ /* 0x000fe20000100a00 */
[----:B---3--:R-:W-:Y:S01]  /*5300*/  IMAD.MOV.U32 R2, RZ, RZ, R150 ;  /* 0x000000ffff027224 */ /* 0x008fe200078e0096 */
[----:B----4-:R-:W-:Y:S01]  /*5310*/  MOV R0, R151 ;  /* 0x0000009700007202 */ /* 0x010fe20000000f00 */
[----:B-1----:R-:W-:Y:S01]  /*5320*/  IMAD.MOV.U32 R4, RZ, RZ, R148 ;  /* 0x000000ffff047224 */ /* 0x002fe200078e0094 */
[----:B------:R-:W-:Y:S01]  /*5330*/  STL.64 [R1+0x8], R26 ;  /* 0x0000081a01007387 */ /* 0x000fe20000100a00 */
[----:B0-----:R-:W-:Y:S01]  /*5340*/  MOV R3, R149 ;  /* 0x0000009500037202 */ /* 0x001fe20000000f00 */
        /* <DEDUP_REMOVED lines=38> */
[----:B------:R-:W2:Y:S01]  /*55b0*/  LDL.LU.64 R150, [R1+0x778] ;  /* 0x0007780001967983 */ /* 0x000ea20000300a00 */
[----:B------:R-:W-:Y:S01]  /*55c0*/  MOV R203, R119 ;  /* 0x0000007700cb7202 */ /* 0x000fe20000000f00 */
[----:B------:R-:W-:Y:S01]  /*55d0*/  IMAD.MOV.U32 R200, RZ, RZ, R116 ;  /* 0x000000ffffc87224 */ /* 0x000fe200078e0074 */
[----:B------:R-:W-:Y:S01]  /*55e0*/  MOV R201, R117 ;  /* 0x0000007500c97202 */ /* 0x000fe20000000f00 */
[----:B------:R-:W2:Y:S01]  /*55f0*/  LDL.LU.64 R148, [R1+0x770] ;  /* 0x0007700001947983 */ /* 0x000ea20000300a00 */
        /* <DEDUP_REMOVED lines=92> */
[----:B------:R-:W-:-:S03]  /*5bc0*/  MOV R234, R47 ;  /* 0x0000002f00ea7202 */ /* 0x000fc60000000f00 */
        /* <DEDUP_REMOVED lines=28> */
[----:B0-----:R-:W2:Y:S04]  /*5d90*/  LDL.LU.64 R44, [R1+0x5d0] ;  /* 0x0005d000012c7983 */ /* 0x001ea80000300a00 */
        /* <DEDUP_REMOVED lines=11> */
[----:B------:R-:W-:-:S02]  /*5e50*/  UMOV UR9, 0x40000040 ;  /* 0x4000004000097882 */ /* 0x000fc40000000000 */
[----:B------:R-:W-:Y:S01]  /*5e60*/  STL [R1+0x578], R160 ;  /* 0x000578a001007387 */ /* 0x000fe20000100800 */
[----:B--2---:R-:W-:-:S06]  /*5e70*/  WARPGROUP.ARRIVE ;  /* 0x00000000000079c5 */ /* 0x004fcc0000000000 */
        /* <DEDUP_REMOVED lines=332> */
[----:B------:R-:W-:Y:S01]  /*7340*/  STL.64 [R1+0x30], R36 ;  /* 0x0000302401007387 */ /* 0x000fe20000100a00 */
[----:B------:R-:W-:-:S03]  /*7350*/  IMAD.MOV.U32 R4, RZ, RZ, R150 ;  /* 0x000000ffff047224 */ /* 0x000fc600078e0096 */
[----:B------:R-:W-:Y:S01]  /*7360*/  STL.64 [R1+0x38], R38 ;  /* 0x0000382601007387 */ /* 0x000fe20000100a00 */
[----:B------:R-:W-:-:S03]  /*7370*/  MOV R3, R151 ;  /* 0x0000009700037202 */ /* 0x000fc60000000f00 */
[----:B------:R-:W-:Y:S01]  /*7380*/  STL.64 [R1+0x40], R40 ;  /* 0x0000402801007387 */ /* 0x000fe20000100a00 */
[----:B------:R-:W-:Y:S01]  /*7390*/  IMAD.MOV.U32 R6, RZ, RZ, R148 ;  /* 0x000000ffff067224 */ /* 0x000fe200078e0094 */
[----:B------:R-:W-:Y:S02]  /*73a0*/  MOV R5, R149 ;  /* 0x0000009500057202 */ /* 0x000fe40000000f00 */
[----:B------:R-:W-:Y:S01]  /*73b0*/  STL.64 [R1+0x48], R42 ;  /* 0x0000482a01007387 */ /* 0x000fe20000100a00 */
[----:B------:R-:W-:Y:S01]  /*73c0*/  IMAD.MOV.U32 R8, RZ, RZ, R146 ;  /* 0x000000ffff087224 */ /* 0x000fe200078e0092 */
[----:B------:R-:W-:Y:S02]  /*73d0*/  MOV R7, R147 ;  /* 0x0000009300077202 */ /* 0x000fe40000000f00 */
[----:B------:R0:W-:Y:S01]  /*73e0*/  STL.64 [R1+0x50], R44 ;  /* 0x0000502c01007387 */ /* 0x0001e20000100a00 */
[----:B------:R-:W-:Y:S01]  /*73f0*/  IMAD.MOV.U32 R10, RZ, RZ, R144 ;  /* 0x000000ffff0a7224 */ /* 0x000fe200078e0090 */
[----:B------:R-:W-:-:S02]  /*7400*/  MOV R9, R145 ;  /* 0x0000009100097202 */ /* 0x000fc40000000f00 */
[----:B------:R-:W3:Y:S01]  /*7410*/  LDL.LU.64 R150, [R1+0x4c0] ;  /* 0x0004c00001967983 */ /* 0x000ee20000300a00 */
[----:B------:R-:W-:Y:S01]  /*7420*/  IMAD.MOV.U32 R12, RZ, RZ, R142 ;  /* 0x000000ffff0c7224 */ /* 0x000fe200078e008e */
[----:B------:R-:W-:Y:S02]  /*7430*/  MOV R11, R143 ;  /* 0x0000008f000b7202 */ /* 0x000fe40000000f00 */
[----:B------:R-:W3:Y:S01]  /*7440*/  LDL.LU.64 R148, [R1+0x4b8] ;  /* 0x0004b80001947983 */ /* 0x000ee20000300a00 */
[----:B------:R-:W-:Y:S01]  /*7450*/  IMAD.MOV.U32 R14, RZ, RZ, R140 ;  /* 0x000000ffff0e7224 */ /* 0x000fe200078e008c */
[----:B------:R-:W-:Y:S02]  /*7460*/  MOV R13, R141 ;  /* 0x0000008d000d7202 */ /* 0x000fe40000000f00 */
[----:B------:R-:W3:Y:S01]  /*7470*/  LDL.LU.64 R146, [R1+0x4b0] ;  /* 0x0004b00001927983 */ /* 0x000ee20000300a00 */
        /* <DEDUP_REMOVED lines=351> */
[----:B------:R-:W-:Y:S01]  /*8a70*/  BPT.TRAP 0x1 ;  /* 0x000000040000795c */ /* 0x000fe20000300000 */
.L_x_23:
[----:B------:R-:W-:Y:S02]  /*8a80*/  UISETP.GT.U32.AND UP0, UPT, UR40, 0x1, UPT ;  /* 0x000000012800788c */ /* 0x000fe4000bf04070 */
[----:B------:R-:W-:-:S04]  /*8a90*/  ULEA UR13, UR12, UR13, 0x3 ;  /* 0x0000000d0c0d7291 */ /* 0x000fc8000f8e183f */
[----:B------:R-:W-:Y:S01]  /*8aa0*/  UIADD3 UR13, UR13, 0x18, URZ ;  /* 0x000000180d0d7890 */ /* 0x000fe2000fffe03f */
[----:B------:R-:W-:-:S03]  /*8ab0*/  PLOP3.LUT P1, PT, PT, PT, UP0, 0x80, 0x0 ;  /* 0x000000000000781c */ /* 0x000fc60003f2f008 */
[----:B------:R-:W-:-:S09]  /*8ac0*/  UPRMT UR13, URZ, 0x654, UR13 ;  /* 0x000006543f0d7896 */ /* 0x000fd2000800000d */
[----:B------:R-:W-:Y:S01]  /*8ad0*/  SYNCS.ARRIVE.TRANS64.RED.A1T0 RZ, [UR13], RZ ;  /* 0x000000ffffff79a7 */ /* 0x000fe2000810040d */
[----:B------:R-:W-:Y:S05]  /*8ae0*/  @P1 BRA `(.L_x_24) ;  /* 0x0000000000041947 */ /* 0x000fea0003800000 */
[----:B------:R-:W-:Y:S01]  /*8af0*/  BPT.TRAP 0x1 ;  /* 0x000000040000795c */ /* 0x000fe20000300000 */
.L_x_24:
[----:B------:R-:W-:Y:S01]  /*8b00*/  UIADD3 UR6, UR6, 0x1, URZ ;  /* 0x0000000106067890 */ /* 0x000fe2000fffe03f */
[C---:B-----5:R-:W-:Y:S01]  /*8b10*/  ISETP.GT.AND P1, PT, R0.reuse, 0x1, PT ;  /* 0x000000010000780c */ /* 0x060fe20003f24270 */
[----:B------:R-:W-:Y:S01]  /*8b20*/  UIADD3 UR12, UR12, 0x1, URZ ;  /* 0x000000010c0c7890 */ /* 0x000fe2000fffe03f */
[----:B------:R-:W-:Y:S01]  /*8b30*/  IADD3 R0, R0, -0x1, RZ ;  /* 0xffffffff00007810 */ /* 0x000fe20007ffe0ff */
[----:B------:R-:W-:Y:S02]  /*8b40*/  UISETP.NE.AND UP0, UPT, UR6, 0x3, UPT ;  /* 0x000000030600788c */ /* 0x000fe4000bf05270 */
[----:B------:R-:W-:Y:S02]  /*8b50*/  UISETP.NE.AND UP1, UPT, UR12, 0x3, UPT ;  /* 0x000000030c00788c */ /* 0x000fe4000bf25270 */
[----:B------:R-:W-:Y:S02]  /*8b60*/  USEL UR8, URZ, 0x1, UP0 ;  /* 0x000000013f087887 */ /* 0x000fe40008000000 */
[----:B------:R-:W-:-:S02]  /*8b70*/  USEL UR6, UR6, URZ, UP0 ;  /* 0x0000003f06067287 */ /* 0x000fc40008000000 */
[----:B------:R-:W-:Y:S02]  /*8b80*/  USEL UR12, UR12, URZ, UP1 ;  /* 0x0000003f0c0c7287 */ /* 0x000fe40008800000 */
[----:B------:R-:W-:Y:S01]  /*8b90*/  ULOP3.LUT UR7, UR7, UR8, URZ, 0x3c, !UPT ;  /* 0x0000000807077292 */ /* 0x000fe2000f8e3c3f */
[----:B------:R-:W-:Y:S11]  /*8ba0*/  @P1 BRA `(.L_x_25) ;  /* 0xffffffbc00681947 */ /* 0x000ff6000383ffff */
.L_x_18:
[----:B-----5:R-:W0:Y:S02]  /*8bb0*/  LDC R0, c[0x0][0x28c] ;  /* 0x0000a300ff007b82 */ /* 0x020e240000000800 */
[----:B0-----:R-:W-:-:S13]  /*8bc0*/  ISETP.GE.AND P1, PT, R0, 0x1, PT ;  /* 0x000000010000780c */ /* 0x001fda0003f26270 */
[----:B------:R-:W-:Y:S05]  /*8bd0*/  @!P1 BRA `(.L_x_26) ;  /* 0x00000000004c9947 */ /* 0x000fea0003800000 */
[----:B------:R-:W-:Y:S05]  /*8be0*/  @!P0 BRA `(.L_x_27) ;  /* 0x0000000000048947 */ /* 0x000fea0003800000 */
[----:B------:R-:W-:Y:S01]  /*8bf0*/  BPT.TRAP 0x1 ;  /* 0x000000040000795c */ /* 0x000fe20000300000 */
.L_x_27:
[----:B------:R-:W0:Y:S01]  /*8c00*/  S2UR UR7, SR_CgaCtaId ;  /* 0x00000000000779c3 */ /* 0x000e220000008800 */
[----:B------:R-:W-:-:S04]  /*8c10*/  UISETP.LT.AND UP0, UPT, UR44, 0x1, UPT ;  /* 0x000000012c00788c */ /* 0x000fc8000bf01270 */
[----:B------:R-:W-:Y:S02]  /*8c20*/  USEL UR6, UR44, 0x1, UP0 ;  /* 0x000000012c067887 */ /* 0x000fe40008000000 */
[----:B------:R-:W-:Y:S02]  /*8c30*/  UISETP.GT.U32.AND UP0, UPT, UR40, 0x1, UPT ;  /* 0x000000012800788c */ /* 0x000fe4000bf04070 */
[----:B------:R-:W-:-:S04]  /*8c40*/  UIADD3 UR6, UR39, UR44, -UR6 ;  /* 0x0000002c27067290 */ /* 0x000fc8000fffe806 */
[----:B------:R-:W-:Y:S01]  /*8c50*/  UIMAD.WIDE.U32 UR4, UR6, -0x55555555, URZ ;  /* 0xaaaaaaab060478a5 */ /* 0x000fe2000f8e003f */
[----:B------:R-:W-:-:S03]  /*8c60*/  PLOP3.LUT P0, PT, PT, PT, UP0, 0x80, 0x0 ;  /* 0x000000000000781c */ /* 0x000fc60003f0f008 */
[----:B------:R-:W-:-:S03]  /*8c70*/  USHF.R.U32.HI UR4, URZ, 0x1, UR5 ;  /* 0x000000013f047899 */ /* 0x000fc60008011605 */
[----:B------:R-:W-:Y:S01]  /*8c80*/  UMOV UR5, 0x400 ;  /* 0x0000040000057882 */ /* 0x000fe20000000000 */
[----:B------:R-:W-:Y:S02]  /*8c90*/  UIMAD UR6, UR4, -0x3, UR6 ;  /* 0xfffffffd040678a4 */ /* 0x000fe4000f8e0206 */
[----:B0-----:R-:W-:-:S04]  /*8ca0*/  ULEA UR5, UR7, UR5, 0x18 ;  /* 0x0000000507057291 */ /* 0x001fc8000f8ec03f */
[----:B------:R-:W-:-:S04]  /*8cb0*/  ULEA UR6, UR6, UR5, 0x3 ;  /* 0x0000000506067291 */ /* 0x000fc8000f8e183f */
[----:B------:R-:W-:-:S04]  /*8cc0*/  UIADD3 UR6, UR6, 0x18, URZ ;  /* 0x0000001806067890 */ /* 0x000fc8000fffe03f */
[----:B------:R-:W-:-:S09]  /*8cd0*/  UPRMT UR6, URZ, 0x654, UR6 ;  /* 0x000006543f067896 */ /* 0x000fd20008000006 */
[----:B------:R-:W-:Y:S01]  /*8ce0*/  SYNCS.ARRIVE.TRANS64.RED.A1T0 RZ, [UR6], RZ ;  /* 0x000000ffffff79a7 */ /* 0x000fe20008100406 */
[----:B------:R-:W-:Y:S05]  /*8cf0*/  @P0 BRA `(.L_x_26) ;  /* 0x0000000000040947 */ /* 0x000fea0003800000 */
[----:B------:R-:W-:Y:S01]  /*8d00*/  BPT.TRAP 0x1 ;  /* 0x000000040000795c */ /* 0x000fe20000300000 */
.L_x_26:
[----:B------:R-:W0:Y:S01]  /*8d10*/  S2R R8, SR_TID.X ;  /* 0x0000000000087919 */ /* 0x000e220000002100 */
[----:B------:R-:W-:Y:S01]  /*8d20*/  IMAD.MOV.U32 R19, RZ, RZ, 0x6540 ;  /* 0x00006540ff137424 */ /* 0x000fe200078e00ff */
[----:B------:R-:W-:Y:S01]  /*8d30*/  USHF.R.S32.HI UR10, URZ, 0x1f, UR43 ;  /* 0x0000001f3f0a7899 */ /* 0x000fe2000801142b */
[----:B------:R-:W-:Y:S01]  /*8d40*/  LOP3.LUT R4, R160, 0x1, RZ, 0xc0, !PT ;  /* 0x00000001a0047812 */ /* 0x000fe200078ec0ff */
[----:B------:R-:W-:Y:S01]  /*8d50*/  ULDC.64 UR8, c[0x0][0x5d0] ;  /* 0x0001740000087ab9 */ /* 0x000fe20000000a00 */
[----:B------:R-:W-:Y:S01]  /*8d60*/  UIMAD.WIDE UR6, UR41, 0x100, URZ ;  /* 0x00000100290678a5 */ /* 0x000fe2000f8e023f */
[----:B------:R-:W-:Y:S01]  /*8d70*/  MOV R6, UR8 ;  /* 0x0000000800067c02 */ /* 0x000fe20008000f00 */
[----:B------:R-:W-:Y:S01]  /*8d80*/  UIMAD UR4, UR10, UR8, URZ ;  /* 0x000000080a0472a4 */ /* 0x000fe2000f8e023f */
[----:B------:R-:W-:Y:S01]  /*8d90*/  IMAD.SHL.U32 R3, R4, 0x40, RZ ;  /* 0x0000004004037824 */ /* 0x000fe200078e00ff */
[----:B------:R-:W-:Y:S02]  /*8da0*/  USHF.L.U32 UR41, UR41, 0x8, URZ ;  /* 0x0000000829297899 */ /* 0x000fe4000800063f */
[----:B------:R-:W-:Y:S01]  /*8db0*/  UIMAD UR4, UR43, UR9, UR4 ;  /* 0x000000092b0472a4 */ /* 0x000fe2000f8e0204 */
[----:B------:R-:W-:Y:S01]  /*8dc0*/  ULDC UR8, c[0x0][0x284] ;  /* 0x0000a10000087ab9 */ /* 0x000fe20000000800 */
[----:B------:R-:W-:Y:S01]  /*8dd0*/  UIADD3 UR39, UR44, UR39, URZ ;  /* 0x000000272c277290 */ /* 0x000fe2000fffe03f */
[----:B------:R-:W-:Y:S01]  /*8de0*/  MOV R17, UR8 ;  /* 0x0000000800117c02 */ /* 0x000fe20008000f00 */
[----:B------:R-:W-:-:S02]  /*8df0*/  UISETP.GE.U32.AND UP2, UPT, UR44, 0x3, UPT ;  /* 0x000000032c00788c */ /* 0x000fc4000bf46070 */
[----:B------:R-:W-:-:S04]  /*8e00*/  UISETP.GT.U32.AND UP1, UPT, UR39, 0x2, UPT ;  /* 0x000000022700788c */ /* 0x000fc8000bf24070 */
[----:B------:R-:W-:Y:S01]  /*8e10*/  UISETP.LT.U32.AND UP1, UPT, UR44, 0x3, UP1 ;  /* 0x000000032c00788c */ /* 0x000fe20008f21070 */
[----:B0-----:R-:W-:Y:S02]  /*8e20*/  SHF.L.U32 R18, R8, 0x1, RZ ;  /* 0x0000000108127819 */ /* 0x001fe400000006ff */
[----:B------:R-:W-:Y:S02]  /*8e30*/  SHF.R.U32.HI R0, RZ, 0x2, R8 ;  /* 0x00000002ff007819 */ /* 0x000fe40000011608 */
[----:B------:R-:W-:Y:S02]  /*8e40*/  LOP3.LUT R18, R18, 0x6, RZ, 0xc0, !PT ;  /* 0x0000000612127812 */ /* 0x000fe400078ec0ff */
[----:B------:R-:W-:Y:S02]  /*8e50*/  LOP3.LUT R5, R8, 0x60, RZ, 0xc0, !PT ;  /* 0x0000006008057812 */ /* 0x000fe400078ec0ff */
[----:B------:R-:W-:Y:S01]  /*8e60*/  PRMT R18, R18, R19, UR42 ;  /* 0x0000002a12127e16 */ /* 0x000fe20008000013 */
[----:B------:R-:W-:Y:S01]  /*8e70*/  USHF.L.U32 UR42, UR42, 0x8, URZ ;  /* 0x000000082a2a7899 */ /* 0x000fe2000800063f */
[----:B------:R-:W-:-:S02]  /*8e80*/  LOP3.LUT R0, R0, 0x7, RZ, 0xc0, !PT ;  /* 0x0000000700007812 */ /* 0x000fc400078ec0ff */
[----:B------:R-:W-:Y:S02]  /*8e90*/  SHF.R.S32.HI R19, RZ, 0x1f, R18 ;  /* 0x0000001fff137819 */ /* 0x000fe40000011412 */
[----:B------:R-:W-:Y:S02]  /*8ea0*/  SHF.R.U32.HI R5, RZ, 0x1, R5 ;  /* 0x00000001ff057819 */ /* 0x000fe40000011605 */
[----:B------:R-:W-:Y:S01]  /*8eb0*/  LOP3.LUT R3, R3, 0x40, R0, 0xe2, !PT ;  /* 0x0000004003037812 */ /* 0x000fe200078ee200 */
[----:B------:R-:W-:Y:S01]  /*8ec0*/  IMAD.WIDE.U32 R6, R6, UR43, R18 ;  /* 0x0000002b06067c25 */ /* 0x000fe2000f8e0012 */
[----:B------:R-:W-:Y:S02]  /*8ed0*/  IADD3 R0, RZ, -R5, -R0 ;  /* 0x80000005ff007210 */ /* 0x000fe40007ffe800 */
[----:B------:R-:W-:Y:S01]  /*8ee0*/  LOP3.LUT R3, R3, UR6, R5, 0xfe, !PT ;  /* 0x0000000603037c12 */ /* 0x000fe2000f8efe05 */
[----:B------:R-:W-:Y:S01]  /*8ef0*/  VIADD R7, R7, UR4 ;  /* 0x0000000407077c36 */ /* 0x000fe20008000000 */
[----:B------:R-:W-:Y:S01]  /*8f00*/  ULDC UR4, c[0x0][0x288] ;  /* 0x0000a20000047ab9 */ /* 0x000fe20000000800 */
[----:B------:R-:W-:Y:S01]  /*8f10*/  IMAD R0, R4, -0x40, R0 ;  /* 0xffffffc004007824 */ /* 0x000fe200078e0200 */
[----:B------:R-:W-:Y:S01]  /*8f20*/  UISETP.GE.AND UP0, UPT, UR42, UR4, UPT ;  /* 0x000000042a00728c */ /* 0x000fe2000bf06270 */
[----:B------:R-:W-:-:S03]  /*8f30*/  IMAD.MOV.U32 R4, RZ, RZ, -0x2 ;  /* 0xfffffffeff047424 */ /* 0x000fc600078e00ff */
[----:B------:R-:W-:Y:S02]  /*8f40*/  UISETP.GE.OR UP0, UPT, UR41, UR8, UP0 ;  /* 0x000000082900728c */ /* 0x000fe40008706670 */
[----:B------:R-:W-:Y:S01]  /*8f50*/  IADD3 R17, R17, -UR41, R0 ;  /* 0x8000002911117c10 */ /* 0x000fe2000fffe000 */
[----:B------:R-:W-:Y:S01]  /*8f60*/  USEL UR8, URZ, 0x1, !UP1 ;  /* 0x000000013f087887 */ /* 0x000fe2000c800000 */
[----:B------:R-:W-:Y:S01]  /*8f70*/  LOP3.LUT R0, R8, 0x3, RZ, 0xc0, !PT ;  /* 0x0000000308007812 */ /* 0x000fe200078ec0ff */
[----:B------:R-:W-:Y:S01]  /*8f80*/  UMOV UR41, 0xffffffff ;  /* 0xffffffff00297882 */ /* 0x000fe20000000000 */
[----:B------:R-:W-:Y:S01]  /*8f90*/  PLOP3.LUT P0, PT, PT, PT, UP0, 0x80, 0x0 ;  /* 0x000000000000781c */ /* 0x000fe20003f0f008 */
[----:B------:R-:W-:Y:S02]  /*8fa0*/  ULOP3.LUT UR38, UR38, UR8, URZ, 0x3c, !UPT ;  /* 0x0000000826267292 */ /* 0x000fe4000f8e3c3f */
[----:B------:R-:W-:Y:S01]  /*8fb0*/  IMAD R0, R0, R4, UR4 ;  /* 0x0000000400007e24 */ /* 0x000fe2000f8e0204 */
[----:B------:R-:W-:-:S04]  /*8fc0*/  UIMAD.WIDE.U32 UR4, UR39, -0x55555555, URZ ;  /* 0xaaaaaaab270478a5 */ /* 0x000fc8000f8e003f */
[----:B------:R-:W-:Y:S01]  /*8fd0*/  USHF.R.U32.HI UR4, URZ, 0x1, UR5 ;  /* 0x000000013f047899 */ /* 0x000fe20008011605 */
[----:B------:R-:W-:-:S03]  /*8fe0*/  IADD3 R0, R0, -UR42, RZ ;  /* 0x8000002a00007c10 */ /* 0x000fc6000fffe0ff */
[----:B------:R-:W-:Y:S02]  /*8ff0*/  UIMAD UR39, UR4, -0x3, UR39 ;  /* 0xfffffffd042778a4 */ /* 0x000fe4000f8e0227 */
[----:B------:R-:W-:Y:S01]  /*9000*/  @UP2 ULOP3.LUT UR38, UR38, 0x1, UR4, 0x78, !UPT ;  /* 0x0000000126262892 */ /* 0x000fe2000f8e7804 */
[----:B------:R-:W-:Y:S11]  /*9010*/  @P0 BRA `(.L_x_28) ;  /* 0x000000d4007c0947 */ /* 0x000ff60003800000 */
[----:B------:R-:W-:Y:S01]  /*9020*/  FSETP.NEU.AND P0, PT, R16, RZ, PT ;  /* 0x000000ff1000720b */ /* 0x000fe20003f0d000 */
[----:B------:R-:W-:Y:S01]  /*9030*/  ULDC.64 UR8, c[0x0][0x5c8] ;  /* 0x0001720000087ab9 */ /* 0x000fe20000000a00 */
[----:B------:R-:W-:Y:S01]  /*9040*/  ISETP.GT.AND P3, PT, R17, RZ, PT ;  /* 0x000000ff1100720c */ /* 0x000fe20003f64270 */
[----:B------:R-:W-:Y:S01]  /*9050*/  UIMAD UR4, UR7, UR8, URZ ;  /* 0x00000008070472a4 */ /* 0x000fe2000f8e023f */
[----:B------:R-:W-:Y:S01]  /*9060*/  IMAD.U32 R10, RZ, RZ, UR9 ;  /* 0x00000009ff0a7e24 */ /* 0x000fe2000f8e00ff */
[----:B------:R-:W-:Y:S01]  /*9070*/  BSSY B0, `(.L_x_28) ;  /* 0x0000d59000007945 */ /* 0x000fe20003800000 */
[----:B------:R-:W-:Y:S01]  /*9080*/  IMAD.WIDE.U32 R6, R3, UR8, R6 ;  /* 0x0000000803067c25 */ /* 0x000fe2000f8e0006 */
[----:B------:R-:W-:-:S03]  /*9090*/  ISETP.GT.AND P1, PT, R0, RZ, P3 ;  /* 0x000000ff0000720c */ /* 0x000fc60001f24270 */
[----:B------:R-:W-:-:S05]  /*90a0*/  IMAD R10, R3, R10, UR4 ;  /* 0x00000004030a7e24 */ /* 0x000fca000f8e020a */
[----:B------:R-:W-:Y:S01]  /*90b0*/  IADD3 R10, R7, R10, RZ ;  /* 0x0000000a070a7210 */ /* 0x000fe20007ffe0ff */
[----:B------:R-:W-:Y:S06]  /*90c0*/  @!P0 BRA `(.L_x_29) ;  /* 0x0000009400188947 */ /* 0x000fec0003800000 */
[----:B------:R-:W0:Y:S01]  /*90d0*/  LDC.64 R22, c[0x0][0x5b8] ;  /* 0x00016e00ff167b82 */ /* 0x000e220000000a00 */
[----:B------:R-:W2:Y:S01]  /*90e0*/  LDL.LU R11, [R1] ;  /* 0x00000000010b7983 */ /* 0x000ea20000300800 */
[----:B------:R-:W-:-:S06]  /*90f0*/  ULDC.64 UR4, c[0x0][0x5c0] ;  /* 0x0001700000047ab9 */ /* 0x000fcc0000000a00 */
[----:B------:R-:W1:Y:S08]  /*9100*/  LDC.64 R14, c[0x0][0x5b0] ;  /* 0x00016c00ff0e7b82 */ /* 0x000e700000000a00 */
[----:B------:R-:W3:Y:S01]  /*9110*/  LDC.64 R12, c[0x0][0x5a8] ;  /* 0x00016a00ff0c7b82 */ /* 0x000ee20000000a00 */
[C---:B0-----:R-:W-:Y:S02]  /*9120*/  IMAD R157, R22.reuse, UR10, RZ ;  /* 0x0000000a169d7c24 */ /* 0x041fe4000f8e02ff */
[----:B------:R-:W-:-:S04]  /*9130*/  IMAD.WIDE.U32 R152, R22, UR43, R18 ;  /* 0x0000002b16987c25 */ /* 0x000fc8000f8e0012 */
[----:B------:R-:W-:Y:S01]  /*9140*/  IMAD R157, R23, UR43, R157 ;  /* 0x0000002b179d7c24 */ /* 0x000fe2000f8e029d */
[----:B------:R-:W-:Y:S01]  /*9150*/  MOV R20, R152 ;  /* 0x0000009800147202 */ /* 0x000fe20000000f00 */
[----:B-1----:R-:W-:Y:S02]  /*9160*/  IMAD R156, R14, UR7, RZ ;  /* 0x000000070e9c7c24 */ /* 0x002fe4000f8e02ff */
[----:B------:R-:W-:Y:S02]  /*9170*/  IMAD.IADD R21, R153, 0x1, R157 ;  /* 0x0000000199157824 */ /* 0x000fe400078e029d */
[C---:B------:R-:W-:Y:S02]  /*9180*/  IMAD R156, R3.reuse, R15, R156 ;  /* 0x0000000f039c7224 */ /* 0x040fe400078e029c */
[----:B------:R-:W-:-:S04]  /*9190*/  IMAD.WIDE.U32 R4, R3, R14, R20 ;  /* 0x0000000e03047225 */ /* 0x000fc800078e0014 */
[----:B------:R-:W-:Y:S01]  /*91a0*/  IMAD.IADD R5, R5, 0x1, R156 ;  /* 0x0000000105057824 */ /* 0x000fe200078e029c */
[----:B---3--:R-:W-:-:S04]  /*91b0*/  LEA R8, P0, R4, R12, 0x2 ;  /* 0x0000000c04087211 */ /* 0x008fc800078010ff */
[----:B------:R-:W-:-:S05]  /*91c0*/  LEA.HI.X R9, R4, R13, R5, 0x2, P0 ;  /* 0x0000000d04097211 */ /* 0x000fca00000f1405 */
[----:B------:R-:W3:Y:S01]  /*91d0*/  @P1 LDG.E.LTC128B R23, desc[UR36][R8.64] ;  /* 0x0000002408171981 */ /* 0x000ee2000c1e1920 */
[C---:B------:R-:W-:Y:S01]  /*91e0*/  LEA R4, P0, R6.reuse, UR4, 0x2 ;  /* 0x0000000406047c11 */ /* 0x040fe2000f8010ff */
[----:B------:R-:W-:Y:S03]  /*91f0*/  BSSY B1, `(.L_x_30) ;  /* 0x000000e000017945 */ /* 0x000fe60003800000 */
[----:B------:R-:W-:Y:S01]  /*9200*/  LEA.HI.X R5, R6, UR5, R10, 0x2, P0 ;  /* 0x0000000506057c11 */ /* 0x000fe200080f140a */
[----:B---3--:R-:W-:-:S04]  /*9210*/  FMUL R6, R23, R16 ;  /* 0x0000001017067220 */ /* 0x008fc80000400000 */
[----:B--2---:R-:W-:-:S05]  /*9220*/  FFMA R6, R11, R2, R6 ;  /* 0x000000020b067223 */ /* 0x004fca0000000006 */
[----:B------:R0:W-:Y:S02]  /*9230*/  @P1 STG.E desc[UR36][R4.64], R6 ;  /* 0x0000000604001986 */ /* 0x0001e4000c101924 */
[----:B0-----:R-:W-:-:S05]  /*9240*/  IMAD.WIDE.U32 R6, R3, R14, R18 ;  /* 0x0000000e03067225 */ /* 0x001fca00078e0012 */
[----:B------:R-:W-:-:S03]  /*9250*/  IADD3 R7, R156, R7, RZ ;  /* 0x000000079c077210 */ /* 0x000fc60007ffe0ff */
[----:B------:R-:W-:-:S04]  /*9260*/  IMAD.WIDE.U32 R6, R22, UR43, R6 ;  /* 0x0000002b16067c25 */ /* 0x000fc8000f8e0006 */
[----:B------:R-:W-:Y:S01]  /*9270*/  IMAD.IADD R7, R157, 0x1, R7 ;  /* 0x000000019d077824 */ /* 0x000fe200078e0207 */
[----:B------:R-:W-:-:S04]  /*9280*/  LEA R10, P0, R6, R12, 0x2 ;  /* 0x0000000c060a7211 */ /* 0x000fc800078010ff */
[----:B------:R-:W-:Y:S02]  /*9290*/  LEA.HI.X R11, R6, R13, R7, 0x2, P0 ;  /* 0x0000000d060b7211 */ /* 0x000fe400000f1407 */
[----:B------:R-:W-:-:S13]  /*92a0*/  ISETP.GT.AND P0, PT, R0, 0x1, P3 ;  /* 0x000000010000780c */ /* 0x000fda0001f04270 */
[----:B------:R-:W-:Y:S05]  /*92b0*/  @!P0 BRA `(.L_x_31) ;  /* 0x0000000000048947 */ /* 0x000fea0003800000 */
[----:B------:R0:W5:Y:S02]  /*92c0*/  LDG.E.LTC128B R23, desc[UR36][R10.64+0x4] ;  /* 0x000004240a177981 */ /* 0x000164000c1e1920 */
.L_x_31:
[----:B------:R-:W-:Y:S05]  /*92d0*/  BSYNC B1 ;  /* 0x0000000000017941 */ /* 0x000fea0003800000 */
.L_x_30:
[----:B------:R-:W2:Y:S01]  /*92e0*/  LDL.LU R7, [R1+0x4] ;  /* 0x0000040001077983 */ /* 0x000ea20000300800 */
[----:B-----5:R-:W-:Y:S01]  /*92f0*/  FMUL R6, R23, R16 ;  /* 0x0000001017067220 */ /* 0x020fe20000400000 */
[C---:B------:R-:W-:Y:S02]  /*9300*/  SHF.L.U64.HI R155, R14.reuse, 0x3, R15 ;  /* 0x000000030e9b7819 */ /* 0x040fe4000001020f */
[----:B------:R-:W-:Y:S01]  /*9310*/  SHF.L.U32 R154, R14, 0x3, RZ ;  /* 0x000000030e9a7819 */ /* 0x000fe200000006ff */
[----:B------:R-:W3:Y:S01]  /*9320*/  LDL.LU R159, [R1+0x8] ;  /* 0x00000800019f7983 */ /* 0x000ee20000300800 */
[----:B------:R-:W-:Y:S01]  /*9330*/  ISETP.GT.AND P1, PT, R17, 0x8, PT ;  /* 0x000000081100780c */ /* 0x000fe20003f24270 */
[----:B--2---:R-:W-:-:S05]  /*9340*/  FFMA R6, R7, R2, R6 ;  /* 0x0000000207067223 */ /* 0x004fca0000000006 */
[----:B------:R1:W-:Y:S01]  /*9350*/  @P0 STG.E desc[UR36][R4.64+0x4], R6 ;  /* 0x0000040604000986 */ /* 0x0003e2000c101924 */
[----:B------:R-:W-:Y:S01]  /*9360*/  ISETP.GT.AND P0, PT, R0, RZ, P1 ;  /* 0x000000ff0000720c */ /* 0x000fe20000f04270 */
[----:B-1----:R-:W-:-:S04]  /*9370*/  IMAD.WIDE.U32 R6, R3, R14, R154 ;  /* 0x0000000e03067225 */ /* 0x002fc800078e009a */
[----:B------:R-:W-:Y:S01]  /*9380*/  IMAD.IADD R156, R156, 0x1, R7 ;  /* 0x000000019c9c7824 */ /* 0x000fe200078e0207 */
[----:B------:R-:W-:-:S04]  /*9390*/  IADD3 R7, P2, R152, R6, RZ ;  /* 0x0000000698077210 */ /* 0x000fc80007f5e0ff */
[----:B------:R-:W-:Y:S02]  /*93a0*/  IADD3.X R9, R156, R21, RZ, P2, !PT ;  /* 0x000000159c097210 */ /* 0x000fe400017fe4ff */
[----:B------:R-:W-:-:S04]  /*93b0*/  LEA R8, P2, R7, R12, 0x2 ;  /* 0x0000000c07087211 */ /* 0x000fc800078410ff */
[----:B------:R-:W-:-:S05]  /*93c0*/  LEA.HI.X R9, R7, R13, R9, 0x2, P2 ;  /* 0x0000000d07097211 */ /* 0x000fca00010f1409 */
[----:B------:R1:W2:Y:S01]  /*93d0*/  @P0 LDG.E.LTC128B R23, desc[UR36][R8.64] ;  /* 0x0000002408170981 */ /* 0x0002a2000c1e1920 */
[----:B------:R-:W-:Y:S01]  /*93e0*/  IADD3 R6, P2, R18, R6, RZ ;  /* 0x0000000612067210 */ /* 0x000fe20007f5e0ff */
[----:B------:R-:W-:Y:S01]  /*93f0*/  IMAD.U32 R158, RZ, RZ, UR8 ;  /* 0x00000008ff9e7e24 */ /* 0x000fe2000f8e00ff */
[----:B------:R-:W-:Y:S01]  /*9400*/  ISETP.GT.AND P4, PT, R0, 0x1, P1 ;  /* 0x000000010000780c */ /* 0x000fe20000f84270 */
[----:B------:R-:W-:Y:S02]  /*9410*/  BSSY B1, `(.L_x_32) ;  /* 0x0000011000017945 */ /* 0x000fe40003800000 */
[----:B------:R-:W-:Y:S01]  /*9420*/  IMAD.X R7, R19, 0x1, R156, P2 ;  /* 0x0000000113077824 */ /* 0x000fe200010e069c */
[----:B------:R-:W-:Y:S02]  /*9430*/  MOV R156, UR9 ;  /* 0x00000009009c7c02 */ /* 0x000fe40008000f00 */
[----:B------:R-:W-:Y:S01]  /*9440*/  SHF.L.U32 R158, R158, 0x5, RZ ;  /* 0x000000059e9e7819 */ /* 0x000fe200000006ff */
[----:B------:R-:W-:-:S05]  /*9450*/  IMAD.WIDE.U32 R6, R22, UR43, R6 ;  /* 0x0000002b16067c25 */ /* 0x000fca000f8e0006 */
[----:B------:R-:W-:Y:S02]  /*9460*/  IADD3 R7, R157, R7, RZ ;  /* 0x000000079d077210 */ /* 0x000fe40007ffe0ff */
[----:B-1----:R-:W-:-:S04]  /*9470*/  LEA R8, P2, R6, R12, 0x2 ;  /* 0x0000000c06087211 */ /* 0x002fc800078410ff */
[----:B------:R-:W-:Y:S01]  /*9480*/  LEA.HI.X R9, R6, R13, R7, 0x2, P2 ;  /* 0x0000000d06097211 */ /* 0x000fe200010f1407 */
[----:B------:R-:W-:-:S05]  /*9490*/  IMAD.U32 R6, RZ, RZ, UR8 ;  /* 0x00000008ff067e24 */ /* 0x000fca000f8e00ff */
[----:B------:R-:W-:Y:S01]  /*94a0*/  SHF.L.U64.HI R156, R6, 0x5, R156 ;  /* 0x00000005069c7819 */ /* 0x000fe2000001029c */
[----:B--2---:R-:W-:-:S04]  /*94b0*/  FMUL R6, R23, R16 ;  /* 0x0000001017067220 */ /* 0x004fc80000400000 */
[----:B---3--:R-:W-:Y:S01]  /*94c0*/  FFMA R159, R159, R2, R6 ;  /* 0x000000029f9f7223 */ /* 0x008fe20000000006 */
[----:B------:R-:W-:-:S05]  /*94d0*/  IADD3 R6, P2, R158, R4, RZ ;  /* 0x000000049e067210 */ /* 0x000fca0007f5e0ff */
[----:B------:R-:W-:-:S05]  /*94e0*/  IMAD.X R7, R156, 0x1, R5, P2 ;  /* 0x000000019c077824 */ /* 0x000fca00010e0605 */
[----:B------:R1:W-:Y:S01]  /*94f0*/  @P0 STG.E desc[UR36][R6.64], R159 ;  /* 0x0000009f06000986 */ /* 0x0003e2000c101924 */
[----:B------:R-:W-:Y:S05]  /*9500*/  @!P4 BRA `(.L_x_33) ;  /* 0x000000000004c947 */ /* 0x000fea0003800000 */
[----:B------:R2:W5:Y:S02]  /*9510*/  LDG.E.LTC128B R23, desc[UR36][R8.64+0x4] ;  /* 0x0000042408177981 */ /* 0x000564000c1e1920 */
.L_x_33:
[----:B------:R-:W-:Y:S05]  /*9520*/  BSYNC B1 ;  /* 0x0000000000017941 */ /* 0x000fea0003800000 */
.L_x_32:
[----:B------:R-:W3:Y:S01]  /*9530*/  LDL.LU R161, [R1+0xc] ;  /* 0x00000c0001a17983 */ /* 0x000ee20000300800 */
[----:B-1---5:R-:W-:Y:S01]  /*9540*/  FMUL R159, R23, R16 ;  /* 0x00000010179f7220 */ /* 0x022fe20000400000 */
[----:B------:R-:W-:Y:S01]  /*9550*/  ISETP.GT.AND P0, PT, R0, 0x8, P3 ;  /* 0x000000080000780c */ /* 0x000fe20001f04270 */
[----:B------:R-:W-:Y:S02]  /*9560*/  BSSY B1, `(.L_x_34) ;  /* 0x0000005000017945 */ /* 0x000fe40003800000 */
[----:B---3--:R-:W-:-:S05]  /*9570*/  FFMA R159, R161, R2, R159 ;  /* 0x00000002a19f7223 */ /* 0x008fca000000009f */
[----:B------:R1:W-:Y:S05]  /*9580*/  @P4 STG.E desc[UR36][R6.64+0x4], R159 ;  /* 0x0000049f06004986 */ /* 0x0003ea000c101924 */
[----:B------:R-:W-:Y:S05]  /*9590*/  @!P0 BRA `(.L_x_35) ;  /* 0x0000000000048947 */ /* 0x000fea0003800000 */
[----:B------:R3:W5:Y:S02]  /*95a0*/  LDG.E.LTC128B R23, desc[UR36][R10.64+0x20] ;  /* 0x000020240a177981 */ /* 0x000764000c1e1920 */
.L_x_35:
[----:B------:R-:W-:Y:S05]  /*95b0*/  BSYNC B1 ;  /* 0x0000000000017941 */ /* 0x000fea0003800000 */
.L_x_34:
[----:B------:R-:W4:Y:S01]  /*95c0*/  LDL.LU R161, [R1+0x10] ;  /* 0x0000100001a17983 */ /* 0x000f220000300800 */
[----:B-1---5:R-:W-:Y:S01]  /*95d0*/  FMUL R159, R23, R16 ;  /* 0x00000010179f7220 */ /* 0x022fe20000400000 */
[----:B------:R-:W-:Y:S01]  /*95e0*/  ISETP.GT.AND P2, PT, R0, 0x9, P3 ;  /* 0x000000090000780c */ /* 0x000fe20001f44270 */
[----:B------:R-:W-:Y:S02]  /*95f0*/  BSSY B1, `(.L_x_36) ;  /* 0x0000005000017945 */ /* 0x000fe40003800000 */
[----:B----4-:R-:W-:-:S05]  /*9600*/  FFMA R159, R161, R2, R159 ;  /* 0x00000002a19f7223 */ /* 0x010fca000000009f */
[----:B------:R1:W-:Y:S05]  /*9610*/  @P0 STG.E desc[UR36][R4.64+0x20], R159 ;  /* 0x0000209f04000986 */ /* 0x0003ea000c101924 */
[----:B------:R-:W-:Y:S05]  /*9620*/  @!P2 BRA `(.L_x_37) ;  /* 0x000000000004a947 */ /* 0x000fea0003800000 */
[----:B------:R4:W5:Y:S02]  /*9630*/  LDG.E.LTC128B R23, desc[UR36][R10.64+0x24] ;  /* 0x000024240a177981 */ /* 0x000964000c1e1920 */
.L_x_37:
[----:B------:R-:W-:Y:S05]  /*9640*/  BSYNC B1 ;  /* 0x0000000000017941 */ /* 0x000fea0003800000 */
.L_x_36:
[----:B------:R-:W2:Y:S01]  /*9650*/  LDL.LU R161, [R1+0x14] ;  /* 0x0000140001a17983 */ /* 0x000ea20000300800 */
[----:B-1---5:R-:W-:Y:S01]  /*9660*/  FMUL R159, R23, R16 ;  /* 0x00000010179f7220 */ /* 0x022fe20000400000 */
[----:B------:R-:W-:Y:S01]  /*9670*/  ISETP.GT.AND P0, PT, R0, 0x8, P1 ;  /* 0x000000080000780c */ /* 0x000fe20000f04270 */
[----:B------:R-:W-:Y:S02]  /*9680*/  BSSY B1, `(.L_x_38) ;  /* 0x0000005000017945 */ /* 0x000fe40003800000 */
[----:B--2---:R-:W-:-:S05]  /*9690*/  FFMA R159, R161, R2, R159 ;  /* 0x00000002a19f7223 */ /* 0x004fca000000009f */
[----:B------:R1:W-:Y:S05]  /*96a0*/  @P2 STG.E desc[UR36][R4.64+0x24], R159 ;  /* 0x0000249f04002986 */ /* 0x0003ea000c101924 */
[----:B------:R-:W-:Y:S05]  /*96b0*/  @!P0 BRA `(.L_x_39) ;  /* 0x0000000000048947 */ /* 0x000fea0003800000 */
[----:B------:R2:W5:Y:S02]  /*96c0*/  LDG.E.LTC128B R23, desc[UR36][R8.64+0x20] ;  /* 0x0000202408177981 */ /* 0x000564000c1e1920 */
.L_x_39:
[----:B------:R-:W-:Y:S05]  /*96d0*/  BSYNC B1 ;  /* 0x0000000000017941 */ /* 0x000fea0003800000 */
.L_x_38:
        /* <DEDUP_REMOVED lines=8> */
.L_x_41:
[----:B------:R-:W-:Y:S05]  /*9760*/  BSYNC B1 ;  /* 0x0000000000017941 */ /* 0x000fea0003800000 */
.L_x_40:
        /* <DEDUP_REMOVED lines=8> */
.L_x_43:
[----:B------:R-:W-:Y:S05]  /*97f0*/  BSYNC B1 ;  /* 0x0000000000017941 */ /* 0x000fea0003800000 */
.L_x_42:
        /* <DEDUP_REMOVED lines=8> */
.L_x_45:
[----:B------:R-:W-:Y:S05]  /*9880*/  BSYNC B1 ;  /* 0x0000000000017941 */ /* 0x000fea0003800000 */
.L_x_44:
        /* <DEDUP_REMOVED lines=8> */
.L_x_47:
[----:B------:R-:W-:Y:S05]  /*9910*/  BSYNC B1 ;  /* 0x0000000000017941 */ /* 0x000fea0003800000 */
.L_x_46:
        /* <DEDUP_REMOVED lines=8> */
.L_x_49:
[----:B------:R-:W-:Y:S05]  /*99a0*/  BSYNC B1 ;  /* 0x0000000000017941 */ /* 0x000fea0003800000 */
.L_x_48:
        /* <DEDUP_REMOVED lines=8> */
.L_x_51:
[----:B------:R-:W-:Y:S05]  /*9a30*/  BSYNC B1 ;  /* 0x0000000000017941 */ /* 0x000fea0003800000 */
.L_x_50:
        /* <DEDUP_REMOVED lines=8> */
.L_x_53:
[----:B------:R-:W-:Y:S05]  /*9ac0*/  BSYNC B1 ;  /* 0x0000000000017941 */ /* 0x000fea0003800000 */
.L_x_52:
        /* <DEDUP_REMOVED lines=8> */
.L_x_55:
[----:B------:R-:W-:Y:S05]  /*9b50*/  BSYNC B1 ;  /* 0x0000000000017941 */ /* 0x000fea0003800000 */
.L_x_54:
        /* <DEDUP_REMOVED lines=8> */
.L_x_57:
[----:B------:R-:W-:Y:S05]  /*9be0*/  BSYNC B1 ;  /* 0x0000000000017941 */ /* 0x000fea0003800000 */
.L_x_56:
        /* <DEDUP_REMOVED lines=8> */
.L_x_59:
[----:B------:R-:W-:Y:S05]  /*9c70*/  BSYNC B1 ;  /* 0x0000000000017941 */ /* 0x000fea0003800000 */
.L_x_58:
        /* <DEDUP_REMOVED lines=8> */
.L_x_61:
[----:B------:R-:W-:Y:S05]  /*9d00*/  BSYNC B1 ;  /* 0x0000000000017941 */ /* 0x000fea0003800000 */
.L_x_60:
        /* <DEDUP_REMOVED lines=8> */
.L_x_63:
[----:B------:R-:W-:Y:S05]  /*9d90*/  BSYNC B1 ;  /* 0x0000000000017941 */ /* 0x000fea0003800000 */
.L_x_62:
        /* <DEDUP_REMOVED lines=8> */
.L_x_65:
[----:B------:R-:W-:Y:S05]  /*9e20*/  BSYNC B1 ;  /* 0x0000000000017941 */ /* 0x000fea0003800000 */
.L_x_64:
        /* <DEDUP_REMOVED lines=8> */
.L_x_67:
[----:B------:R-:W-:Y:S05]  /*9eb0*/  BSYNC B1 ;  /* 0x0000000000017941 */ /* 0x000fea0003800000 */
.L_x_66:
        /* <DEDUP_REMOVED lines=8> */
.L_x_69:
[----:B------:R-:W-:Y:S05]  /*9f40*/  BSYNC B1 ;  /* 0x0000000000017941 */ /* 0x000fea0003800000 */
.L_x_68:
        /* <DEDUP_REMOVED lines=8> */
.L_x_71:
[----:B------:R-:W-:Y:S05]  /*9fd0*/  BSYNC B1 ;  /* 0x0000000000017941 */ /* 0x000fea0003800000 */
.L_x_70:
        /* <DEDUP_REMOVED lines=8> */
.L_x_73:
[----:B------:R-:W-:Y:S05]  /*a060*/  BSYNC B1 ;  /* 0x0000000000017941 */ /* 0x000fea0003800000 */
.L_x_72:
        /* <DEDUP_REMOVED lines=8> */
.L_x_75:
[----:B------:R-:W-:Y:S05]  /*a0f0*/  BSYNC B1 ;  /* 0x0000000000017941 */ /* 0x000fea0003800000 */
.L_x_74:
        /* <DEDUP_REMOVED lines=8> */
.L_x_77:
[----:B------:R-:W-:Y:S05]  /*a180*/  BSYNC B1 ;  /* 0x0000000000017941 */ /* 0x000fea0003800000 */
.L_x_76:
        /* <DEDUP_REMOVED lines=8> */
.L_x_79:
[----:B------:R-:W-:Y:S05]  /*a210*/  BSYNC B1 ;  /* 0x0000000000017941 */ /* 0x000fea0003800000 */
.L_x_78:
        /* <DEDUP_REMOVED lines=8> */
.L_x_81:
[----:B------:R-:W-:Y:S05]  /*a2a0*/  BSYNC B1 ;  /* 0x0000000000017941 */ /* 0x000fea0003800000 */
.L_x_80:
        /* <DEDUP_REMOVED lines=8> */
.L_x_83:
[----:B------:R-:W-:Y:S05]  /*a330*/  BSYNC B1 ;  /* 0x0000000000017941 */ /* 0x000fea0003800000 */
.L_x_82:
        /* <DEDUP_REMOVED lines=8> */
.L_x_85:
[----:B------:R-:W-:Y:S05]  /*a3c0*/  BSYNC B1 ;  /* 0x0000000000017941 */ /* 0x000fea0003800000 */
.L_x_84:
        /* <DEDUP_REMOVED lines=8> */
.L_x_87:
[----:B------:R-:W-:Y:S05]  /*a450*/  BSYNC B1 ;  /* 0x0000000000017941 */ /* 0x000fea0003800000 */
.L_x_86:
        /* <DEDUP_REMOVED lines=8> */
.L_x_89:
[----:B------:R-:W-:Y:S05]  /*a4e0*/  BSYNC B1 ;  /* 0x0000000000017941 */ /* 0x000fea0003800000 */
.L_x_88:
        /* <DEDUP_REMOVED lines=8> */
.L_x_91:
[----:B------:R-:W-:Y:S05]  /*a570*/  BSYNC B1 ;  /* 0x0000000000017941 */ /* 0x000fea0003800000 */
.L_x_90:
        /* <DEDUP_REMOVED lines=8> */
.L_x_93:
[----:B------:R-:W-:Y:S05]  /*a600*/  BSYNC B1 ;  /* 0x0000000000017941 */ /* 0x000fea0003800000 */
.L_x_92:
        /* <DEDUP_REMOVED lines=8> */
.L_x_95:
[----:B------:R-:W-:Y:S05]  /*a690*/  BSYNC B1 ;  /* 0x0000000000017941 */ /* 0x000fea0003800000 */
.L_x_94:
        /* <DEDUP_REMOVED lines=8> */
.L_x_97:
[----:B------:R-:W-:Y:S05]  /*a720*/  BSYNC B1 ;  /* 0x0000000000017941 */ /* 0x000fea0003800000 */
.L_x_96:
        /* <DEDUP_REMOVED lines=8> */
.L_x_99:
[----:B------:R-:W-:Y:S05]  /*a7b0*/  BSYNC B1 ;  /* 0x0000000000017941 */ /* 0x000fea0003800000 */
.L_x_98:
        /* <DEDUP_REMOVED lines=8> */
.L_x_101:
[----:B------:R-:W-:Y:S05]  /*a840*/  BSYNC B1 ;  /* 0x0000000000017941 */ /* 0x000fea0003800000 */
.L_x_100:
        /* <DEDUP_REMOVED lines=8> */
.L_x_103:
[----:B------:R-:W-:Y:S05]  /*a8d0*/  BSYNC B1 ;  /* 0x0000000000017941 */ /* 0x000fea0003800000 */
.L_x_102:
        /* <DEDUP_REMOVED lines=8> */
.L_x_105:
[----:B------:R-:W-:Y:S05]  /*a960*/  BSYNC B1 ;  /* 0x0000000000017941 */ /* 0x000fea0003800000 */
.L_x_104:
        /* <DEDUP_REMOVED lines=8> */
.L_x_107:
[----:B------:R-:W-:Y:S05]  /*a9f0*/  BSYNC B1 ;  /* 0x0000000000017941 */ /* 0x000fea0003800000 */
.L_x_106:
        /* <DEDUP_REMOVED lines=8> */
.L_x_109:
[----:B------:R-:W-:Y:S05]  /*aa80*/  BSYNC B1 ;  /* 0x0000000000017941 */ /* 0x000fea0003800000 */
.L_x_108:
        /* <DEDUP_REMOVED lines=8> */
.L_x_111:
[----:B------:R-:W-:Y:S05]  /*ab10*/  BSYNC B1 ;  /* 0x0000000000017941 */ /* 0x000fea0003800000 */
.L_x_110:
        /* <DEDUP_REMOVED lines=8> */
.L_x_113:
[----:B------:R-:W-:Y:S05]  /*aba0*/  BSYNC B1 ;  /* 0x0000000000017941 */ /* 0x000fea0003800000 */
.L_x_112:
        /* <DEDUP_REMOVED lines=8> */
.L_x_115:
[----:B------:R-:W-:Y:S05]  /*ac30*/  BSYNC B1 ;  /* 0x0000000000017941 */ /* 0x000fea0003800000 */
.L_x_114:
        /* <DEDUP_REMOVED lines=8> */
.L_x_117:
[----:B------:R-:W-:Y:S05]  /*acc0*/  BSYNC B1 ;  /* 0x0000000000017941 */ /* 0x000fea0003800000 */
.L_x_116:
        /* <DEDUP_REMOVED lines=8> */
.L_x_119:
[----:B------:R-:W-:Y:S05]  /*ad50*/  BSYNC B1 ;  /* 0x0000000000017941 */ /* 0x000fea0003800000 */
.L_x_118:
        /* <DEDUP_REMOVED lines=8> */
.L_x_121:
[----:B------:R-:W-:Y:S05]  /*ade0*/  BSYNC B1 ;  /* 0x0000000000017941 */ /* 0x000fea0003800000 */
.L_x_120:
        /* <DEDUP_REMOVED lines=8> */
.L_x_123:
[----:B------:R-:W-:Y:S05]  /*ae70*/  BSYNC B1 ;  /* 0x0000000000017941 */ /* 0x000fea0003800000 */
.L_x_122:
        /* <DEDUP_REMOVED lines=8> */
.L_x_125:
[----:B------:R-:W-:Y:S05]  /*af00*/  BSYNC B1 ;  /* 0x0000000000017941 */ /* 0x000fea0003800000 */
.L_x_124:
        /* <DEDUP_REMOVED lines=8> */
.L_x_127:
[----:B------:R-:W-:Y:S05]  /*af90*/  BSYNC B1 ;  /* 0x0000000000017941 */ /* 0x000fea0003800000 */
.L_x_126:
        /* <DEDUP_REMOVED lines=8> */
.L_x_129:
[----:B------:R-:W-:Y:S05]  /*b020*/  BSYNC B1 ;  /* 0x0000000000017941 */ /* 0x000fea0003800000 */
.L_x_128:
        /* <DEDUP_REMOVED lines=8> */
.L_x_131:
[----:B------:R-:W-:Y:S05]  /*b0b0*/  BSYNC B1 ;  /* 0x0000000000017941 */ /* 0x000fea0003800000 */
.L_x_130:
        /* <DEDUP_REMOVED lines=8> */
.L_x_133:
[----:B------:R-:W-:Y:S05]  /*b140*/  BSYNC B1 ;  /* 0x0000000000017941 */ /* 0x000fea0003800000 */
.L_x_132:
        /* <DEDUP_REMOVED lines=8> */
.L_x_135:
[----:B------:R-:W-:Y:S05]  /*b1d0*/  BSYNC B1 ;  /* 0x0000000000017941 */ /* 0x000fea0003800000 */
.L_x_134:
        /* <DEDUP_REMOVED lines=8> */
.L_x_137:
[----:B------:R-:W-:Y:S05]  /*b260*/  BSYNC B1 ;  /* 0x0000000000017941 */ /* 0x000fea0003800000 */
.L_x_136:
        /* <DEDUP_REMOVED lines=8> */
.L_x_139:
[----:B------:R-:W-:Y:S05]  /*b2f0*/  BSYNC B1 ;  /* 0x0000000000017941 */ /* 0x000fea0003800000 */
.L_x_138:
        /* <DEDUP_REMOVED lines=8> */
.L_x_141:
[----:B------:R-:W-:Y:S05]  /*b380*/  BSYNC B1 ;  /* 0x0000000000017941 */ /* 0x000fea0003800000 */
.L_x_140:
        /* <DEDUP_REMOVED lines=8> */
.L_x_143:
[----:B------:R-:W-:Y:S05]  /*b410*/  BSYNC B1 ;  /* 0x0000000000017941 */ /* 0x000fea0003800000 */
.L_x_142:
        /* <DEDUP_REMOVED lines=8> */
.L_x_145:
[----:B------:R-:W-:Y:S05]  /*b4a0*/  BSYNC B1 ;  /* 0x0000000000017941 */ /* 0x000fea0003800000 */
.L_x_144:
        /* <DEDUP_REMOVED lines=8> */
.L_x_147:
[----:B------:R-:W-:Y:S05]  /*b530*/  BSYNC B1 ;  /* 0x0000000000017941 */ /* 0x000fea0003800000 */
.L_x_146:
        /* <DEDUP_REMOVED lines=8> */
.L_x_149:
[----:B------:R-:W-:Y:S05]  /*b5c0*/  BSYNC B1 ;  /* 0x0000000000017941 */ /* 0x000fea0003800000 */
.L_x_148:
        /* <DEDUP_REMOVED lines=8> */
.L_x_151:
[----:B------:R-:W-:Y:S05]  /*b650*/  BSYNC B1 ;  /* 0x0000000000017941 */ /* 0x000fea0003800000 */
.L_x_150:
        /* <DEDUP_REMOVED lines=8> */
.L_x_153:
[----:B------:R-:W-:Y:S05]  /*b6e0*/  BSYNC B1 ;  /* 0x0000000000017941 */ /* 0x000fea0003800000 */
.L_x_152:
        /* <DEDUP_REMOVED lines=8> */
.L_x_155:
[----:B------:R-:W-:Y:S05]  /*b770*/  BSYNC B1 ;  /* 0x0000000000017941 */ /* 0x000fea0003800000 */
.L_x_154:
        /* <DEDUP_REMOVED lines=8> */
.L_x_157:
[----:B------:R-:W-:Y:S05]  /*b800*/  BSYNC B1 ;  /* 0x0000000000017941 */ /* 0x000fea0003800000 */
.L_x_156:
        /* <DEDUP_REMOVED lines=8> */
.L_x_159:
[----:B------:R-:W-:Y:S05]  /*b890*/  BSYNC B1 ;  /* 0x0000000000017941 */ /* 0x000fea0003800000 */
.L_x_158:
        /* <DEDUP_REMOVED lines=8> */
.L_x_161:
[----:B------:R-:W-:Y:S05]  /*b920*/  BSYNC B1 ;  /* 0x0000000000017941 */ /* 0x000fea0003800000 */
.L_x_160:
        /* <DEDUP_REMOVED lines=8> */
.L_x_163:
[----:B------:R-:W-:Y:S05]  /*b9b0*/  BSYNC B1 ;  /* 0x0000000000017941 */ /* 0x000fea0003800000 */
.L_x_162:
        /* <DEDUP_REMOVED lines=8> */
.L_x_165:
[----:B------:R-:W-:Y:S05]  /*ba40*/  BSYNC B1 ;  /* 0x0000000000017941 */ /* 0x000fea0003800000 */
.L_x_164:
        /* <DEDUP_REMOVED lines=8> */
.L_x_167:
[----:B------:R-:W-:Y:S05]  /*bad0*/  BSYNC B1 ;  /* 0x0000000000017941 */ /* 0x000fea0003800000 */
.L_x_166:
        /* <DEDUP_REMOVED lines=8> */
.L_x_169:
[----:B------:R-:W-:Y:S05]  /*bb60*/  BSYNC B1 ;  /* 0x0000000000017941 */ /* 0x000fea0003800000 */
.L_x_168:
        /* <DEDUP_REMOVED lines=8> */
.L_x_171:
[----:B------:R-:W-:Y:S05]  /*bbf0*/  BSYNC B1 ;  /* 0x0000000000017941 */ /* 0x000fea0003800000 */
.L_x_170:
        /* <DEDUP_REMOVED lines=8> */
.L_x_173:
[----:B------:R-:W-:Y:S05]  /*bc80*/  BSYNC B1 ;  /* 0x0000000000017941 */ /* 0x000fea0003800000 */
.L_x_172:
        /* <DEDUP_REMOVED lines=8> */
.L_x_175:
[----:B------:R-:W-:Y:S05]  /*bd10*/  BSYNC B1 ;  /* 0x0000000000017941 */ /* 0x000fea0003800000 */
.L_x_174:
        /* <DEDUP_REMOVED lines=8> */
.L_x_177:
[----:B------:R-:W-:Y:S05]  /*bda0*/  BSYNC B1 ;  /* 0x0000000000017941 */ /* 0x000fea0003800000 */
.L_x_176:
        /* <DEDUP_REMOVED lines=8> */
.L_x_179:
[----:B------:R-:W-:Y:S05]  /*be30*/  BSYNC B1 ;  /* 0x0000000000017941 */ /* 0x000fea0003800000 */
.L_x_178:
        /* <DEDUP_REMOVED lines=8> */
.L_x_181:
[----:B------:R-:W-:Y:S05]  /*bec0*/  BSYNC B1 ;  /* 0x0000000000017941 */ /* 0x000fea0003800000 */
.L_x_180:
        /* <DEDUP_REMOVED lines=8> */
.L_x_183:
[----:B------:R-:W-:Y:S05]  /*bf50*/  BSYNC B1 ;  /* 0x0000000000017941 */ /* 0x000fea0003800000 */
.L_x_182:
        /* <DEDUP_REMOVED lines=8> */
.L_x_185:
[----:B------:R-:W-:Y:S05]  /*bfe0*/  BSYNC B1 ;  /* 0x0000000000017941 */ /* 0x000fea0003800000 */
.L_x_184:
        /* <DEDUP_REMOVED lines=8> */
.L_x_187:
[----:B------:R-:W-:Y:S05]  /*c070*/  BSYNC B1 ;  /* 0x0000000000017941 */ /* 0x000fea0003800000 */
.L_x_186:
        /* <DEDUP_REMOVED lines=8> */
.L_x_189:
[----:B------:R-:W-:Y:S05]  /*c100*/  BSYNC B1 ;  /* 0x0000000000017941 */ /* 0x000fea0003800000 */
.L_x_188:
        /* <DEDUP_REMOVED lines=8> */
.L_x_191:
[----:B------:R-:W-:Y:S05]  /*c190*/  BSYNC B1 ;  /* 0x0000000000017941 */ /* 0x000fea0003800000 */
.L_x_190:
        /* <DEDUP_REMOVED lines=8> */
.L_x_193:
[----:B------:R-:W-:Y:S05]  /*c220*/  BSYNC B1 ;  /* 0x0000000000017941 */ /* 0x000fea0003800000 */
.L_x_192:
        /* <DEDUP_REMOVED lines=8> */
.L_x_195:
[----:B------:R-:W-:Y:S05]  /*c2b0*/  BSYNC B1 ;  /* 0x0000000000017941 */ /* 0x000fea0003800000 */
.L_x_194:
        /* <DEDUP_REMOVED lines=8> */
.L_x_197:
[----:B------:R-:W-:Y:S05]  /*c340*/  BSYNC B1 ;  /* 0x0000000000017941 */ /* 0x000fea0003800000 */
.L_x_196:
        /* <DEDUP_REMOVED lines=8> */
.L_x_199:
[----:B------:R-:W-:Y:S05]  /*c3d0*/  BSYNC B1 ;  /* 0x0000000000017941 */ /* 0x000fea0003800000 */
.L_x_198:
        /* <DEDUP_REMOVED lines=8> */
.L_x_201:
[----:B------:R-:W-:Y:S05]  /*c460*/  BSYNC B1 ;  /* 0x0000000000017941 */ /* 0x000fea0003800000 */
.L_x_200:
        /* <DEDUP_REMOVED lines=8> */
.L_x_203:
[----:B------:R-:W-:Y:S05]  /*c4f0*/  BSYNC B1 ;  /* 0x0000000000017941 */ /* 0x000fea0003800000 */
.L_x_202:
        /* <DEDUP_REMOVED lines=8> */
.L_x_205:
[----:B------:R-:W-:Y:S05]  /*c580*/  BSYNC B1 ;  /* 0x0000000000017941 */ /* 0x000fea0003800000 */
.L_x_204:
        /* <DEDUP_REMOVED lines=8> */
.L_x_207:
[----:B------:R-:W-:Y:S05]  /*c610*/  BSYNC B1 ;  /* 0x0000000000017941 */ /* 0x000fea0003800000 */
.L_x_206:
        /* <DEDUP_REMOVED lines=8> */
.L_x_209:
[----:B------:R-:W-:Y:S05]  /*c6a0*/  BSYNC B1 ;  /* 0x0000000000017941 */ /* 0x000fea0003800000 */
.L_x_208:
        /* <DEDUP_REMOVED lines=8> */
.L_x_211:
[----:B------:R-:W-:Y:S05]  /*c730*/  BSYNC B1 ;  /* 0x0000000000017941 */ /* 0x000fea0003800000 */
.L_x_210:
        /* <DEDUP_REMOVED lines=8> */
.L_x_213:
[----:B------:R-:W-:Y:S05]  /*c7c0*/  BSYNC B1 ;  /* 0x0000000000017941 */ /* 0x000fea0003800000 */
.L_x_212:
        /* <DEDUP_REMOVED lines=8> */
.L_x_215:
[----:B------:R-:W-:Y:S05]  /*c850*/  BSYNC B1 ;  /* 0x0000000000017941 */ /* 0x000fea0003800000 */
.L_x_214:
        /* <DEDUP_REMOVED lines=8> */
.L_x_217:
[----:B------:R-:W-:Y:S05]  /*c8e0*/  BSYNC B1 ;  /* 0x0000000000017941 */ /* 0x000fea0003800000 */
.L_x_216:
        /* <DEDUP_REMOVED lines=8> */
.L_x_219:
[----:B------:R-:W-:Y:S05]  /*c970*/  BSYNC B1 ;  /* 0x0000000000017941 */ /* 0x000fea0003800000 */
.L_x_218:
        /* <DEDUP_REMOVED lines=8> */
.L_x_221:
[----:B------:R-:W-:Y:S05]  /*ca00*/  BSYNC B1 ;  /* 0x0000000000017941 */ /* 0x000fea0003800000 */
.L_x_220:
        /* <DEDUP_REMOVED lines=8> */
.L_x_223:
[----:B------:R-:W-:Y:S05]  /*ca90*/  BSYNC B1 ;  /* 0x0000000000017941 */ /* 0x000fea0003800000 */
.L_x_222:
        /* <DEDUP_REMOVED lines=8> */
.L_x_225:
[----:B------:R-:W-:Y:S05]  /*cb20*/  BSYNC B1 ;  /* 0x0000000000017941 */ /* 0x000fea0003800000 */
.L_x_224:
        /* <DEDUP_REMOVED lines=8> */
.L_x_227:
[----:B------:R-:W-:Y:S05]  /*cbb0*/  BSYNC B1 ;  /* 0x0000000000017941 */ /* 0x000fea0003800000 */
.L_x_226:
        /* <DEDUP_REMOVED lines=8> */
.L_x_229:
[----:B------:R-:W-:Y:S05]  /*cc40*/  BSYNC B1 ;  /* 0x0000000000017941 */ /* 0x000fea0003800000 */
.L_x_228:
        /* <DEDUP_REMOVED lines=8> */
.L_x_231:
[----:B------:R-:W-:Y:S05]  /*ccd0*/  BSYNC B1 ;  /* 0x0000000000017941 */ /* 0x000fea0003800000 */
.L_x_230:
        /* <DEDUP_REMOVED lines=8> */
.L_x_233:
[----:B------:R-:W-:Y:S05]  /*cd60*/  BSYNC B1 ;  /* 0x0000000000017941 */ /* 0x000fea0003800000 */
.L_x_232:
        /* <DEDUP_REMOVED lines=8> */
.L_x_235:
[----:B------:R-:W-:Y:S05]  /*cdf0*/  BSYNC B1 ;  /* 0x0000000000017941 */ /* 0x000fea0003800000 */
.L_x_234:
        /* <DEDUP_REMOVED lines=8> */
.L_x_237:
[----:B------:R-:W-:Y:S05]  /*ce80*/  BSYNC B1 ;  /* 0x0000000000017941 */ /* 0x000fea0003800000 */
.L_x_236:
        /* <DEDUP_REMOVED lines=8> */
.L_x_239:
[----:B------:R-:W-:Y:S05]  /*cf10*/  BSYNC B1 ;  /* 0x0000000000017941 */ /* 0x000fea0003800000 */
.L_x_238:
        /* <DEDUP_REMOVED lines=8> */
.L_x_241:
[----:B------:R-:W-:Y:S05]  /*cfa0*/  BSYNC B1 ;  /* 0x0000000000017941 */ /* 0x000fea0003800000 */
.L_x_240:
        /* <DEDUP_REMOVED lines=8> */
.L_x_243:
[----:B------:R-:W-:Y:S05]  /*d030*/  BSYNC B1 ;  /* 0x0000000000017941 */ /* 0x000fea0003800000 */
.L_x_242:
        /* <DEDUP_REMOVED lines=8> */
.L_x_245:
[----:B------:R-:W-:Y:S05]  /*d0c0*/  BSYNC B1 ;  /* 0x0000000000017941 */ /* 0x000fea0003800000 */
.L_x_244:
        /* <DEDUP_REMOVED lines=8> */
.L_x_247:
[----:B------:R-:W-:Y:S05]  /*d150*/  BSYNC B1 ;  /* 0x0000000000017941 */ /* 0x000fea0003800000 */
.L_x_246:
        /* <DEDUP_REMOVED lines=8> */
.L_x_249:
[----:B------:R-:W-:Y:S05]  /*d1e0*/  BSYNC B1 ;  /* 0x0000000000017941 */ /* 0x000fea0003800000 */
.L_x_248:
        /* <DEDUP_REMOVED lines=8> */
.L_x_251:
[----:B------:R-:W-:Y:S05]  /*d270*/  BSYNC B1 ;  /* 0x0000000000017941 */ /* 0x000fea0003800000 */
.L_x_250:
        /* <DEDUP_REMOVED lines=8> */
.L_x_253:
[----:B------:R-:W-:Y:S05]  /*d300*/  BSYNC B1 ;  /* 0x0000000000017941 */ /* 0x000fea0003800000 */
.L_x_252:
        /* <DEDUP_REMOVED lines=8> */
.L_x_255:
[----:B------:R-:W-:Y:S05]  /*d390*/  BSYNC B1 ;  /* 0x0000000000017941 */ /* 0x000fea0003800000 */
.L_x_254:
        /* <DEDUP_REMOVED lines=8> */
.L_x_257:
[----:B------:R-:W-:Y:S05]  /*d420*/  BSYNC B1 ;  /* 0x0000000000017941 */ /* 0x000fea0003800000 */
.L_x_256:
        /* <DEDUP_REMOVED lines=8> */
.L_x_259:
[----:B------:R-:W-:Y:S05]  /*d4b0*/  BSYNC B1 ;  /* 0x0000000000017941 */ /* 0x000fea0003800000 */
.L_x_258:
        /* <DEDUP_REMOVED lines=8> */
.L_x_261:
[----:B------:R-:W-:Y:S05]  /*d540*/  BSYNC B1 ;  /* 0x0000000000017941 */ /* 0x000fea0003800000 */
.L_x_260:
        /* <DEDUP_REMOVED lines=8> */
.L_x_263:
[----:B------:R-:W-:Y:S05]  /*d5d0*/  BSYNC B1 ;  /* 0x0000000000017941 */ /* 0x000fea0003800000 */
.L_x_262:
        /* <DEDUP_REMOVED lines=8> */
.L_x_265:
[----:B------:R-:W-:Y:S05]  /*d660*/  BSYNC B1 ;  /* 0x0000000000017941 */ /* 0x000fea0003800000 */
.L_x_264:
        /* <DEDUP_REMOVED lines=8> */
.L_x_267:
[----:B------:R-:W-:Y:S05]  /*d6f0*/  BSYNC B1 ;  /* 0x0000000000017941 */ /* 0x000fea0003800000 */
.L_x_266:
        /* <DEDUP_REMOVED lines=8> */
.L_x_269:
[----:B------:R-:W-:Y:S05]  /*d780*/  BSYNC B1 ;  /* 0x0000000000017941 */ /* 0x000fea0003800000 */
.L_x_268:
        /* <DEDUP_REMOVED lines=8> */
.L_x_271:
[----:B------:R-:W-:Y:S05]  /*d810*/  BSYNC B1 ;  /* 0x0000000000017941 */ /* 0x000fea0003800000 */
.L_x_270:
        /* <DEDUP_REMOVED lines=8> */
.L_x_273:
[----:B------:R-:W-:Y:S05]  /*d8a0*/  BSYNC B1 ;  /* 0x0000000000017941 */ /* 0x000fea0003800000 */
.L_x_272:
        /* <DEDUP_REMOVED lines=8> */
.L_x_275:
[----:B------:R-:W-:Y:S05]  /*d930*/  BSYNC B1 ;  /* 0x0000000000017941 */ /* 0x000fea0003800000 */
.L_x_274:
[----:B------:R-:W3:Y:S01]  /*d940*/  LDL.LU R162, [R1+0x1f0] ;  /* 0x0001f00001a27983 */ /* 0x000ee20000300800 */
[----:B-1---5:R-:W-:Y:S01]  /*d950*/  FMUL R159, R23, R16 ;  /* 0x00000010179f7220 */ /* 0x022fe20000400000 */
[----:B------:R-:W-:Y:S01]  /*d960*/  ISETP.GT.AND P3, PT, R0, 0xf9, P3 ;  /* 0x000000f90000780c */ /* 0x000fe20001f64270 */
[----:B------:R-:W-:Y:S01]  /*d970*/  BSSY B1, `(.L_x_276) ;  /* 0x0000006000017945 */ /* 0x000fe20003800000 */
[----:B------:R-:W-:Y:S01]  /*d980*/  IADD3 R161, P0, R3, 0x80, RZ ;  /* 0x0000008003a17810 */ /* 0x000fe20007f1e0ff */
[----:B---3--:R-:W-:-:S05]  /*d990*/  FFMA R159, R162, R2, R159 ;  /* 0x00000002a29f7223 */ /* 0x008fca000000009f */
[----:B------:R1:W-:Y:S05]  /*d9a0*/  @P4 STG.E desc[UR36][R4.64+0x3e0], R159 ;  /* 0x0003e09f04004986 */ /* 0x0003ea000c101924 */
[----:B------:R-:W-:Y:S05]  /*d9b0*/  @!P3 BRA `(.L_x_277) ;  /* 0x000000000004b947 */ /* 0x000fea0003800000 */
[----:B------:R3:W5:Y:S02]  /*d9c0*/  LDG.E.LTC128B R23, desc[UR36][R10.64+0x3e4] ;  /* 0x0003e4240a177981 */ /* 0x000764000c1e1920 */
.L_x_277:
[----:B------:R-:W-:Y:S05]  /*d9d0*/  BSYNC B1 ;  /* 0x0000000000017941 */ /* 0x000fea0003800000 */
.L_x_276:
[----:B0-234-:R-:W2:Y:S01]  /*d9e0*/  LDL.LU R10, [R1+0x1f4] ;  /* 0x0001f400010a7983 */ /* 0x01dea20000300800 */
[----:B-----5:R-:W-:Y:S01]  /*d9f0*/  FMUL R3, R23, R16 ;  /* 0x0000001017037220 */ /* 0x020fe20000400000 */
[----:B------:R-:W-:Y:S01]  /*da00*/  ISETP.GT.AND P2, PT, R0, 0xf8, P1 ;  /* 0x000000f80000780c */ /* 0x000fe20000f44270 */
[----:B------:R-:W-:Y:S01]  /*da10*/  BSSY B1, `(.L_x_278) ;  /* 0x0000007000017945 */ /* 0x000fe20003800000 */
[----:B------:R-:W-:Y:S01]  /*da20*/  IADD3.X R11, RZ, UR7, RZ, P0, !PT ;  /* 0x00000007ff0b7c10 */ /* 0x000fe200087fe4ff */
[----:B--2---:R-:W-:-:S04]  /*da30*/  FFMA R3, R10, R2, R3 ;  /* 0x000000020a037223 */ /* 0x004fc80000000003 */
[----:B------:R-:W-:Y:S01]  /*da40*/  IMAD R10, R11, R14, RZ ;  /* 0x0000000e0b0a7224 */ /* 0x000fe200078e02ff */
[----:B------:R0:W-:Y:S05]  /*da50*/  @P3 STG.E desc[UR36][R4.64+0x3e4], R3 ;  /* 0x0003e40304003986 */ /* 0x0001ea000c101924 */
[----:B------:R-:W-:Y:S05]  /*da60*/  @!P2 BRA `(.L_x_279) ;  /* 0x000000000004a947 */ /* 0x000fea0003800000 */
[----:B------:R2:W5:Y:S02]  /*da70*/  LDG.E.LTC128B R23, desc[UR36][R8.64+0x3e0] ;  /* 0x0003e02408177981 */ /* 0x000564000c1e1920 */
.L_x_279:
[----:B------:R-:W-:Y:S05]  /*da80*/  BSYNC B1 ;  /* 0x0000000000017941 */ /* 0x000fea0003800000 */
.L_x_278:
[----:B------:R-:W3:Y:S01]  /*da90*/  LDL.LU R11, [R1+0x1f8] ;  /* 0x0001f800010b7983 */ /* 0x000ee20000300800 */
[----:B0----5:R-:W-:Y:S01]  /*daa0*/  FMUL R3, R23, R16 ;  /* 0x0000001017037220 */ /* 0x021fe20000400000 */
[C---:B------:R-:W-:Y:S01]  /*dab0*/  ISETP.GT.AND P1, PT, R0.reuse, 0xf9, P1 ;  /* 0x000000f90000780c */ /* 0x040fe20000f24270 */
[----:B------:R-:W-:Y:S01]  /*dac0*/  IMAD R163, R161, R15, R10 ;  /* 0x0000000fa1a37224 */ /* 0x000fe200078e020a */
[----:B------:R-:W-:Y:S01]  /*dad0*/  ISETP.GT.AND P0, PT, R17, 0x80, PT ;  /* 0x000000801100780c */ /* 0x000fe20003f04270 */
[----:B------:R-:W-:Y:S03]  /*dae0*/  BSSY B1, `(.L_x_280) ;  /* 0x0000008000017945 */ /* 0x000fe60003800000 */
[----:B------:R-:W-:Y:S01]  /*daf0*/  ISETP.GT.AND P3, PT, R0, RZ, P0 ;  /* 0x000000ff0000720c */ /* 0x000fe20000764270 */
[----:B---3--:R-:W-:Y:S01]  /*db00*/  FFMA R3, R11, R2, R3 ;  /* 0x000000020b037223 */ /* 0x008fe20000000003 */
[----:B------:R-:W-:-:S04]  /*db10*/  IMAD.WIDE.U32 R10, R161, R14, R20 ;  /* 0x0000000ea10a7225 */ /* 0x000fc800078e0014 */
[----:B------:R0:W-:Y:S01]  /*db20*/  @P2 STG.E desc[UR36][R6.64+0x3e0], R3 ;  /* 0x0003e00306002986 */ /* 0x0001e2000c101924 */
[----:B------:R-:W-:Y:S01]  /*db30*/  IMAD.IADD R15, R11, 0x1, R163 ;  /* 0x000000010b0f7824 */ /* 0x000fe200078e02a3 */
[----:B------:R-:W-:Y:S06]  /*db40*/  @!P1 BRA `(.L_x_281) ;  /* 0x0000000000049947 */ /* 0x000fec0003800000 */
[----:B------:R3:W5:Y:S02]  /*db50*/  LDG.E.LTC128B R23, desc[UR36][R8.64+0x3e4] ;  /* 0x0003e42408177981 */ /* 0x000764000c1e1920 */
.L_x_281:
[----:B------:R-:W-:Y:S05]  /*db60*/  BSYNC B1 ;  /* 0x0000000000017941 */ /* 0x000fea0003800000 */
.L_x_280:
[----:B-1----:R-:W4:Y:S01]  /*db70*/  LDL.LU R159, [R1+0x1fc] ;  /* 0x0001fc00019f7983 */ /* 0x002f220000300800 */
[----:B0----5:R-:W-:Y:S01]  /*db80*/  FMUL R3, R23, R16 ;  /* 0x0000001017037220 */ /* 0x021fe20000400000 */
[----:B--23--:R-:W-:-:S04]  /*db90*/  LEA R8, P2, R10, R12, 0x2 ;  /* 0x0000000c0a087211 */ /* 0x00cfc800078410ff */
[----:B------:R-:W-:Y:S01]  /*dba0*/  LEA.HI.X R9, R10, R13, R15, 0x2, P2 ;  /* 0x0000000d0a097211 */ /* 0x000fe200010f140f */
[----:B----4-:R-:W-:Y:S01]  /*dbb0*/  FFMA R3, R159, R2, R3 ;  /* 0x000000029f037223 */ /* 0x010fe20000000003 */
[----:B------:R-:W-:-:S04]  /*dbc0*/  MOV R159, R23 ;  /* 0x00000017009f7202 */ /* 0x000fc80000000f00 */
[----:B------:R0:W-:Y:S04]  /*dbd0*/  @P1 STG.E desc[UR36][R6.64+0x3e4], R3 ;  /* 0x0003e40306001986 */ /* 0x0001e8000c101924 */
[----:B------:R1:W2:Y:S01]  /*dbe0*/  @P3 LDG.E.LTC128B R159, desc[UR36][R8.64] ;  /* 0x00000024089f3981 */ /* 0x0002a2000c1e1920 */
[CC--:B------:R-:W-:Y:S01]  /*dbf0*/  IMAD.WIDE.U32 R10, R161.reuse, R14.reuse, R18 ;  /* 0x0000000ea10a7225 */ /* 0x0c0fe200078e0012 */
[----:B------:R-:W-:Y:S01]  /*dc00*/  ISETP.GT.AND P2, PT, R0, 0x1, P0 ;  /* 0x000000010000780c */ /* 0x000fe20000744270 */
[----:B------:R-:W-:Y:S02]  /*dc10*/  BSSY B1, `(.L_x_282) ;  /* 0x0000016000017945 */ /* 0x000fe40003800000 */
[----:B------:R-:W-:Y:S01]  /*dc20*/  IMAD.WIDE.U32 R14, R161, R14, R154 ;  /* 0x0000000ea10e7225 */ /* 0x000fe200078e009a */
[----:B------:R-:W-:-:S02]  /*dc30*/  MOV R155, UR8 ;  /* 0x00000008009b7c02 */ /* 0x000fc40008000f00 */
[----:B------:R-:W-:Y:S01]  /*dc40*/  MOV R154, UR9 ;  /* 0x00000009009a7c02 */ /* 0x000fe20008000f00 */
[----:B------:R-:W-:Y:S01]  /*dc50*/  IMAD.U32 R161, RZ, RZ, UR8 ;  /* 0x00000008ffa17e24 */ /* 0x000fe2000f8e00ff */
[----:B------:R-:W-:Y:S01]  /*dc60*/  IADD3 R15, R163, R15, RZ ;  /* 0x0000000fa30f7210 */ /* 0x000fe20007ffe0ff */
[----:B------:R-:W-:Y:S02]  /*dc70*/  IMAD.SHL.U32 R155, R155, 0x200, RZ ;  /* 0x000002009b9b7824 */ /* 0x000fe400078e00ff */
[----:B------:R-:W-:Y:S01]  /*dc80*/  IMAD.IADD R11, R163, 0x1, R11 ;  /* 0x00000001a30b7824 */ /* 0x000fe200078e020b */
[----:B------:R-:W-:Y:S02]  /*dc90*/  SHF.L.U64.HI R161, R161, 0x9, R154 ;  /* 0x00000009a1a17819 */ /* 0x000fe4000001029a */
[----:B-1----:R-:W-:Y:S01]  /*dca0*/  IADD3 R8, P1, R155, R4, RZ ;  /* 0x000000049b087210 */ /* 0x002fe20007f3e0ff */
[----:B------:R-:W-:Y:S01]  /*dcb0*/  IMAD.WIDE.U32 R10, R22, UR43, R10 ;  /* 0x0000002b160a7c25 */ /* 0x000fe2000f8e000a */
[----:B------:R-:W-:-:S02]  /*dcc0*/  IADD3 R154, P4, R152, R14, RZ ;  /* 0x0000000e989a7210 */ /* 0x000fc40007f9e0ff */
[----:B------:R-:W-:Y:S01]  /*dcd0*/  IADD3 R152, P6, R18, R14, RZ ;  /* 0x0000000e12987210 */ /* 0x000fe20007fde0ff */
[----:B------:R-:W-:Y:S01]  /*dce0*/  IMAD.X R9, R161, 0x1, R5, P1 ;  /* 0x00000001a1097824 */ /* 0x000fe200008e0605 */
[----:B0-----:R-:W-:Y:S02]  /*dcf0*/  IADD3 R7, R157, R11, RZ ;  /* 0x0000000b9d077210 */ /* 0x001fe40007ffe0ff */
[----:B------:R-:W-:-:S04]  /*dd00*/  LEA R6, P5, R10, R12, 0x2 ;  /* 0x0000000c0a067211 */ /* 0x000fc800078a10ff */
[----:B------:R-:W-:Y:S01]  /*dd10*/  LEA.HI.X R7, R10, R13, R7, 0x2, P5 ;  /* 0x0000000d0a077211 */ /* 0x000fe200028f1407 */
[----:B--2---:R-:W-:-:S04]  /*dd20*/  FMUL R3, R159, R16 ;  /* 0x000000109f037220 */ /* 0x004fc80000400000 */
[----:B------:R-:W-:-:S05]  /*dd30*/  FFMA R3, R24, R2, R3 ;  /* 0x0000000218037223 */ /* 0x000fca0000000003 */
[----:B------:R0:W-:Y:S01]  /*dd40*/  @P3 STG.E desc[UR36][R8.64], R3 ;  /* 0x0000000308003986 */ /* 0x0001e2000c101924 */
[----:B------:R-:W-:Y:S05]  /*dd50*/  @!P2 BRA `(.L_x_283) ;  /* 0x000000000004a947 */ /* 0x000fea0003800000 */
[----:B------:R1:W5:Y:S02]  /*dd60*/  LDG.E.LTC128B R159, desc[UR36][R6.64+0x4] ;  /* 0x00000424069f7981 */ /* 0x000364000c1e1920 */
.L_x_283:
[----:B------:R-:W-:Y:S05]  /*dd70*/  BSYNC B1 ;  /* 0x0000000000017941 */ /* 0x000fea0003800000 */
.L_x_282:
[----:B-----5:R-:W-:Y:S01]  /*dd80*/  FMUL R10, R159, R16 ;  /* 0x000000109f0a7220 */ /* 0x020fe20000400000 */
[----:B------:R-:W-:Y:S01]  /*dd90*/  ISETP.GT.AND P1, PT, R17, 0x88, PT ;  /* 0x000000881100780c */ /* 0x000fe20003f24270 */
[----:B------:R-:W-:Y:S01]  /*dda0*/  IMAD.X R20, R15, 0x1, R21, P4 ;  /* 0x000000010f147824 */ /* 0x000fe200020e0615 */
[----:B------:R-:W-:Y:S01]  /*ddb0*/  IADD3.X R153, R19, R15, RZ, P6, !PT ;  /* 0x0000000f13997210 */ /* 0x000fe200037fe4ff */
[----:B------:R-:W-:Y:S01]  /*ddc0*/  FFMA R25, R25, R2, R10 ;  /* 0x0000000219197223 */ /* 0x000fe2000000000a */
[----:B------:R-:W-:Y:S01]  /*ddd0*/  ISETP.GT.AND P4, PT, R0, RZ, P1 ;  /* 0x000000ff0000720c */ /* 0x000fe20000f84270 */
[----:B------:R-:W-:Y:S01]  /*dde0*/  BSSY B1, `(.L_x_284) ;  /* 0x0000009000017945 */ /* 0x000fe20003800000 */
[----:B------:R-:W-:Y:S01]  /*ddf0*/  LEA R10, P5, R154, R12, 0x2 ;  /* 0x0000000c9a0a7211 */ /* 0x000fe200078a10ff */
[----:B------:R-:W-:Y:S01]  /*de00*/  IMAD.WIDE.U32 R22, R22, UR43, R152 ;  /* 0x0000002b16167c25 */ /* 0x000fe2000f8e0098 */
[----:B------:R2:W-:Y:S01]  /*de10*/  @P2 STG.E desc[UR36][R8.64+0x4], R25 ;  /* 0x0000041908002986 */ /* 0x0005e2000c101924 */
[----:B------:R-:W-:-:S02]  /*de20*/  IADD3 R14, P3, R8, R158, RZ ;  /* 0x0000009e080e7210 */ /* 0x000fc40007f7e0ff */
[----:B------:R-:W-:Y:S01]  /*de30*/  LEA.HI.X R11, R154, R13, R20, 0x2, P5 ;  /* 0x0000000d9a0b7211 */ /* 0x000fe200028f1414 */
[----:B------:R-:W-:-:S05]  /*de40*/  IMAD.IADD R157, R157, 0x1, R23 ;  /* 0x000000019d9d7824 */ /* 0x000fca00078e0217 */
[----:B------:R-:W-:Y:S05]  /*de50*/  @!P4 BRA `(.L_x_285) ;  /* 0x000000000004c947 */ /* 0x000fea0003800000 */
[----:B------:R3:W5:Y:S02]  /*de60*/  LDG.E.LTC128B R159, desc[UR36][R10.64] ;  /* 0x000000240a9f7981 */ /* 0x000764000c1e1920 */
.L_x_285:
[----:B------:R-:W-:Y:S05]  /*de70*/  BSYNC B1 ;  /* 0x0000000000017941 */ /* 0x000fea0003800000 */
.L_x_284:
[----:B0----5:R-:W-:Y:S01]  /*de80*/  FMUL R3, R159, R16 ;  /* 0x000000109f037220 */ /* 0x021fe20000400000 */
[----:B------:R-:W-:Y:S01]  /*de90*/  IADD3.X R15, R9, R156, RZ, P3, !PT ;  /* 0x0000009c090f7210 */ /* 0x000fe20001ffe4ff */
[----:B------:R-:W-:Y:S01]  /*dea0*/  BSSY B1, `(.L_x_286) ;  /* 0x0000008000017945 */ /* 0x000fe20003800000 */
[----:B------:R-:W-:Y:S01]  /*deb0*/  ISETP.GT.AND P5, PT, R0, 0x1, P1 ;  /* 0x000000010000780c */ /* 0x000fe20000fa4270 */
[----:B------:R-:W-:Y:S01]  /*dec0*/  FFMA R3, R26, R2, R3 ;  /* 0x000000021a037223 */ /* 0x000fe20000000003 */
[----:B------:R-:W-:-:S04]  /*ded0*/  LEA R12, P2, R22, R12, 0x2 ;  /* 0x0000000c160c7211 */ /* 0x000fc800078410ff */
[----:B------:R0:W-:Y:S01]  /*dee0*/  @P4 STG.E desc[UR36][R14.64], R3 ;  /* 0x000000030e004986 */ /* 0x0001e2000c101924 */
[----:B------:R-:W-:-:S06]  /*def0*/  LEA.HI.X R13, R22, R13, R157, 0x2, P2 ;  /* 0x0000000d160d7211 */ /* 0x000fcc00010f149d */
[----:B------:R-:W-:Y:S05]  /*df00*/  @!P5 BRA `(.L_x_287) ;  /* 0x000000000004d947 */ /* 0x000fea0003800000 */
[----:B------:R4:W5:Y:S02]  /*df10*/  LDG.E.LTC128B R159, desc[UR36][R12.64+0x4] ;  /* 0x000004240c9f7981 */ /* 0x000964000c1e1920 */
.L_x_287:
[----:B------:R-:W-:Y:S05]  /*df20*/  BSYNC B1 ;  /* 0x0000000000017941 */ /* 0x000fea0003800000 */
.L_x_286:
[----:B---3-5:R-:W-:Y:S01]  /*df30*/  FMUL R10, R159, R16 ;  /* 0x000000109f0a7220 */ /* 0x028fe20000400000 */
[----:B------:R-:W-:Y:S01]  /*df40*/  ISETP.GT.AND P2, PT, R0, 0x8, P0 ;  /* 0x000000080000780c */ /* 0x000fe20000744270 */
[----:B------:R-:W-:Y:S02]  /*df50*/  BSSY B1, `(.L_x_288) ;  /* 0x0000005000017945 */ /* 0x000fe40003800000 */
[----:B------:R-:W-:-:S05]  /*df60*/  FFMA R27, R27, R2, R10 ;  /* 0x000000021b1b7223 */ /* 0x000fca000000000a */
[----:B------:R3:W-:Y:S05]  /*df70*/  @P5 STG.E desc[UR36][R14.64+0x4], R27 ;  /* 0x0000041b0e005986 */ /* 0x0007ea000c101924 */
[----:B------:R-:W-:Y:S05]  /*df80*/  @!P2 BRA `(.L_x_289) ;  /* 0x000000000004a947 */ /* 0x000fea0003800000 */
[----:B------:R0:W5:Y:S02]  /*df90*/  LDG.E.LTC128B R159, desc[UR36][R6.64+0x20] ;  /* 0x00002024069f7981 */ /* 0x000164000c1e1920 */
.L_x_289:
[----:B------:R-:W-:Y:S05]  /*dfa0*/  BSYNC B1 ;  /* 0x0000000000017941 */ /* 0x000fea0003800000 */
.L_x_288:
[----:B0----5:R-:W-:Y:S01]  /*dfb0*/  FMUL R3, R159, R16 ;  /* 0x000000109f037220 */ /* 0x021fe20000400000 */
[----:B------:R-:W-:Y:S01]  /*dfc0*/  ISETP.GT.AND P4, PT, R0, 0x9, P0 ;  /* 0x000000090000780c */ /* 0x000fe20000784270 */
[----:B------:R-:W-:Y:S02]  /*dfd0*/  BSSY B1, `(.L_x_290) ;  /* 0x0000005000017945 */ /* 0x000fe40003800000 */
[----:B------:R-:W-:-:S05]  /*dfe0*/  FFMA R3, R28, R2, R3 ;  /* 0x000000021c037223 */ /* 0x000fca0000000003 */
[----:B------:R0:W-:Y:S05]  /*dff0*/  @P2 STG.E desc[UR36][R8.64+0x20], R3 ;  /* 0x0000200308002986 */ /* 0x0001ea000c101924 */
[----:B------:R-:W-:Y:S05]  /*e000*/  @!P4 BRA `(.L_x_291) ;  /* 0x000000000004c947 */ /* 0x000fea0003800000 */
[----:B------:R0:W5:Y:S02]  /*e010*/  LDG.E.LTC128B R159, desc[UR36][R6.64+0x24] ;  /* 0x00002424069f7981 */ /* 0x000164000c1e1920 */
.L_x_291:
[----:B------:R-:W-:Y:S05]  /*e020*/  BSYNC B1 ;  /* 0x0000000000017941 */ /* 0x000fea0003800000 */
.L_x_290:
[----:B---3-5:R-:W-:Y:S01]  /*e030*/  FMUL R14, R159, R16 ;  /* 0x000000109f0e7220 */ /* 0x028fe20000400000 */
[----:B------:R-:W-:Y:S01]  /*e040*/  ISETP.GT.AND P2, PT, R0, 0x8, P1 ;  /* 0x000000080000780c */ /* 0x000fe20000f44270 */
[----:B------:R-:W-:Y:S01]  /*e050*/  BSSY B1, `(.L_x_292) ;  /* 0x0000006000017945 */ /* 0x000fe20003800000 */
[----:B------:R-:W-:Y:S01]  /*e060*/  IADD3 R10, P3, R158, R8, RZ ;  /* 0x000000089e0a7210 */ /* 0x000fe20007f7e0ff */
[----:B------:R-:W-:-:S05]  /*e070*/  FFMA R29, R29, R2, R14 ;  /* 0x000000021d1d7223 */ /* 0x000fca000000000e */
[----:B------:R3:W-:Y:S05]  /*e080*/  @P4 STG.E desc[UR36][R8.64+0x24], R29 ;  /* 0x0000241d08004986 */ /* 0x0007ea000c101924 */
[----:B------:R-:W-:Y:S05]  /*e090*/  @!P2 BRA `(.L_x_293) ;  /* 0x000000000004a947 */ /* 0x000fea0003800000 */
[----:B------:R0:W5:Y:S02]  /*e0a0*/  LDG.E.LTC128B R159, desc[UR36][R12.64+0x20] ;  /* 0x000020240c9f7981 */ /* 0x000164000c1e1920 */
.L_x_293:
[----:B------:R-:W-:Y:S05]  /*e0b0*/  BSYNC B1 ;  /* 0x0000000000017941 */ /* 0x000fea0003800000 */
.L_x_292:
[----:B0----5:R-:W-:Y:S01]  /*e0c0*/  FMUL R3, R159, R16 ;  /* 0x000000109f037220 */ /* 0x021fe20000400000 */
[----:B------:R-:W-:Y:S01]  /*e0d0*/  IMAD.X R11, R156, 0x1, R9, P3 ;  /* 0x000000019c0b7824 */ /* 0x000fe200018e0609 */
[----:B------:R-:W-:Y:S01]  /*e0e0*/  ISETP.GT.AND P4, PT, R0, 0x9, P1 ;  /* 0x000000090000780c */ /* 0x000fe20000f84270 */
[----:B------:R-:W-:Y:S01]  /*e0f0*/  BSSY B1, `(.L_x_294) ;  /* 0x0000007000017945 */ /* 0x000fe20003800000 */
[----:B------:R-:W-:Y:S01]  /*e100*/  FFMA R15, R30, R2, R3 ;  /* 0x000000021e0f7223 */ /* 0x000fe20000000003 */
[----:B------:R-:W-:Y:S02]  /*e110*/  IADD3 R158, P6, P5, R158, R4, R155 ;  /* 0x000000049e9e7210 */ /* 0x000fe40007dde09b */
[----:B------:R-:W-:Y:S02]  /*e120*/  MOV R3, R159 ;  /* 0x0000009f00037202 */ /* 0x000fe40000000f00 */
[----:B------:R0:W-:Y:S06]  /*e130*/  @P2 STG.E desc[UR36][R10.64+0x20], R15 ;  /* 0x0000200f0a002986 */ /* 0x0001ec000c101924 */
[----:B------:R-:W-:Y:S05]  /*e140*/  @!P4 BRA `(.L_x_295) ;  /* 0x000000000004c947 */ /* 0x000fea0003800000 */
[----:B------:R0:W5:Y:S02]  /*e150*/  LDG.E.LTC128B R3, desc[UR36][R12.64+0x24] ;  /* 0x000024240c037981 */ /* 0x000164000c1e1920 */
.L_x_295:
[----:B------:R-:W-:Y:S05]  /*e160*/  BSYNC B1 ;  /* 0x0000000000017941 */ /* 0x000fea0003800000 */
.L_x_294:
[----:B-----5:R-:W-:Y:S01]  /*e170*/  FMUL R4, R3, R16 ;  /* 0x0000001003047220 */ /* 0x020fe20000400000 */
[----:B------:R-:W-:Y:S01]  /*e180*/  IADD3.X R159, R156, R5, R161, P6, P5 ;  /* 0x000000059c9f7210 */ /* 0x000fe200037ea4a1 */
[----:B------:R-:W-:Y:S01]  /*e190*/  BSSY B1, `(.L_x_296) ;  /* 0x0000006000017945 */ /* 0x000fe20003800000 */
[----:B------:R-:W-:Y:S01]  /*e1a0*/  ISETP.GT.AND P2, PT, R0, 0x10, P0 ;  /* 0x000000100000780c */ /* 0x000fe20000744270 */
[----:B------:R-:W-:-:S05]  /*e1b0*/  FFMA R31, R31, R2, R4 ;  /* 0x000000021f1f7223 */ /* 0x000fca0000000004 */
[----:B------:R0:W-:Y:S07]  /*e1c0*/  @P4 STG.E desc[UR36][R158.64+0x24], R31 ;  /* 0x0000241f9e004986 */ /* 0x0001ee000c101924 */
[----:B------:R-:W-:Y:S05]  /*e1d0*/  @!P2 BRA `(.L_x_297) ;  /* 0x000000000004a947 */ /* 0x000fea0003800000 */
[----:B------:R0:W5:Y:S02]  /*e1e0*/  LDG.E.LTC128B R3, desc[UR36][R6.64+0x40] ;  /* 0x0000402406037981 */ /* 0x000164000c1e1920 */
.L_x_297:
[----:B------:R-:W-:Y:S05]  /*e1f0*/  BSYNC B1 ;  /* 0x0000000000017941 */ /* 0x000fea0003800000 */
.L_x_296:
[----:B-----5:R-:W-:Y:S01]  /*e200*/  FMUL R5, R3, R16 ;  /* 0x0000001003057220 */ /* 0x020fe20000400000 */
[----:B------:R-:W-:Y:S01]  /*e210*/  ISETP.GT.AND P3, PT, R0, 0x11, P0 ;  /* 0x000000110000780c */ /* 0x000fe20000764270 */
[----:B------:R-:W-:Y:S02]  /*e220*/  BSSY B1, `(.L_x_298) ;  /* 0x0000005000017945 */ /* 0x000fe40003800000 */
[----:B------:R-:W-:-:S05]  /*e230*/  FFMA R5, R32, R2, R5 ;  /* 0x0000000220057223 */ /* 0x000fca0000000005 */
[----:B------:R0:W-:Y:S05]  /*e240*/  @P2 STG.E desc[UR36][R8.64+0x40], R5 ;  /* 0x0000400508002986 */ /* 0x0001ea000c101924 */
[----:B------:R-:W-:Y:S05]  /*e250*/  @!P3 BRA `(.L_x_299) ;  /* 0x000000000004b947 */ /* 0x000fea0003800000 */
[----:B------:R0:W5:Y:S02]  /*e260*/  LDG.E.LTC128B R3, desc[UR36][R6.64+0x44] ;  /* 0x0000442406037981 */ /* 0x000164000c1e1920 */
.L_x_299:
[----:B------:R-:W-:Y:S05]  /*e270*/  BSYNC B1 ;  /* 0x0000000000017941 */ /* 0x000fea0003800000 */
.L_x_298:
[----:B-----5:R-:W-:Y:S01]  /*e280*/  FMUL R4, R3, R16 ;  /* 0x0000001003047220 */ /* 0x020fe20000400000 */
[----:B------:R-:W-:Y:S01]  /*e290*/  ISETP.GT.AND P2, PT, R0, 0x10, P1 ;  /* 0x000000100000780c */ /* 0x000fe20000f44270 */
[----:B------:R-:W-:Y:S02]  /*e2a0*/  BSSY B1, `(.L_x_300) ;  /* 0x0000005000017945 */ /* 0x000fe40003800000 */
[----:B------:R-:W-:-:S05]  /*e2b0*/  FFMA R33, R33, R2, R4 ;  /* 0x0000000221217223 */ /* 0x000fca0000000004 */
[----:B------:R0:W-:Y:S05]  /*e2c0*/  @P3 STG.E desc[UR36][R8.64+0x44], R33 ;  /* 0x0000442108003986 */ /* 0x0001ea000c101924 */
[----:B------:R-:W-:Y:S05]  /*e2d0*/  @!P2 BRA `(.L_x_301) ;  /* 0x000000000004a947 */ /* 0x000fea0003800000 */
[----:B------:R0:W5:Y:S02]  /*e2e0*/  LDG.E.LTC128B R3, desc[UR36][R12.64+0x40] ;  /* 0x000040240c037981 */ /* 0x000164000c1e1920 */
.L_x_301:
[----:B------:R-:W-:Y:S05]  /*e2f0*/  BSYNC B1 ;  /* 0x0000000000017941 */ /* 0x000fea0003800000 */
.L_x_300:
[----:B0----5:R-:W-:Y:S01]  /*e300*/  FMUL R5, R3, R16 ;  /* 0x0000001003057220 */ /* 0x021fe20000400000 */
[----:B------:R-:W-:Y:S01]  /*e310*/  @P2 IMAD.MOV.U32 R4, RZ, RZ, R158 ;  /* 0x000000ffff042224 */ /* 0x000fe200078e009e */
[----:B------:R-:W-:Y:S01]  /*e320*/  ISETP.GT.AND P3, PT, R0, 0x11, P1 ;  /* 0x000000110000780c */ /* 0x000fe20000f64270 */
[----:B------:R-:W-:Y:S01]  /*e330*/  BSSY B1, `(.L_x_302) ;  /* 0x0000006000017945 */ /* 0x000fe20003800000 */
[----:B------:R-:W-:Y:S01]  /*e340*/  FFMA R11, R34, R2, R5 ;  /* 0x00000002220b7223 */ /* 0x000fe20000000005 */
[----:B------:R-:W-:-:S05]  /*e350*/  @P2 MOV R5, R159 ;  /* 0x0000009f00052202 */ /* 0x000fca0000000f00 */
[----:B------:R0:W-:Y:S05]  /*e360*/  @P2 STG.E desc[UR36][R4.64+0x40], R11 ;  /* 0x0000400b04002986 */ /* 0x0001ea000c101924 */
[----:B------:R-:W-:Y:S05]  /*e370*/  @!P3 BRA `(.L_x_303) ;  /* 0x000000000004b947 */ /* 0x000fea0003800000 */
[----:B------:R0:W5:Y:S02]  /*e380*/  LDG.E.LTC128B R3, desc[UR36][R12.64+0x44] ;  /* 0x000044240c037981 */ /* 0x000164000c1e1920 */
.L_x_303:
[----:B------:R-:W-:Y:S05]  /*e390*/  BSYNC B1 ;  /* 0x0000000000017941 */ /* 0x000fea0003800000 */
.L_x_302:
[----:B0----5:R-:W-:Y:S01]  /*e3a0*/  FMUL R4, R3, R16 ;  /* 0x0000001003047220 */ /* 0x021fe20000400000 */
[----:B------:R-:W-:Y:S01]  /*e3b0*/  @P3 MOV R5, R159 ;  /* 0x0000009f00053202 */ /* 0x000fe20000000f00 */
[----:B------:R-:W-:Y:S01]  /*e3c0*/  BSSY B1, `(.L_x_304) ;  /* 0x0000007000017945 */ /* 0x000fe20003800000 */
[----:B------:R-:W-:Y:S01]  /*e3d0*/  ISETP.GT.AND P2, PT, R0, 0x18, P0 ;  /* 0x000000180000780c */ /* 0x000fe20000744270 */
[----:B------:R-:W-:Y:S01]  /*e3e0*/  FFMA R35, R35, R2, R4 ;  /* 0x0000000223237223 */ /* 0x000fe20000000004 */
[----:B------:R-:W-:-:S05]  /*e3f0*/  @P3 IMAD.MOV.U32 R4, RZ, RZ, R158 ;  /* 0x000000ffff043224 */ /* 0x000fca00078e009e */
[----:B------:R0:W-:Y:S06]  /*e400*/  @P3 STG.E desc[UR36][R4.64+0x44], R35 ;  /* 0x0000442304003986 */ /* 0x0001ec000c101924 */
[----:B------:R-:W-:Y:S05]  /*e410*/  @!P2 BRA `(.L_x_305) ;  /* 0x000000000004a947 */ /* 0x000fea0003800000 */
[----:B------:R0:W5:Y:S02]  /*e420*/  LDG.E.LTC128B R3, desc[UR36][R6.64+0x60] ;  /* 0x0000602406037981 */ /* 0x000164000c1e1920 */
.L_x_305:
[----:B------:R-:W-:Y:S05]  /*e430*/  BSYNC B1 ;  /* 0x0000000000017941 */ /* 0x000fea0003800000 */
.L_x_304:
[----:B0----5:R-:W-:Y:S01]  /*e440*/  FMUL R5, R3, R16 ;  /* 0x0000001003057220 */ /* 0x021fe20000400000 */
[----:B------:R-:W-:Y:S01]  /*e450*/  ISETP.GT.AND P3, PT, R0, 0x19, P0 ;  /* 0x000000190000780c */ /* 0x000fe20000764270 */
[----:B------:R-:W-:Y:S02]  /*e460*/  BSSY B1, `(.L_x_306) ;  /* 0x0000005000017945 */ /* 0x000fe40003800000 */
[----:B------:R-:W-:-:S05]  /*e470*/  FFMA R5, R36, R2, R5 ;  /* 0x0000000224057223 */ /* 0x000fca0000000005 */
[----:B------:R0:W-:Y:S05]  /*e480*/  @P2 STG.E desc[UR36][R8.64+0x60], R5 ;  /* 0x0000600508002986 */ /* 0x0001ea000c101924 */
[----:B------:R-:W-:Y:S05]  /*e490*/  @!P3 BRA `(.L_x_307) ;  /* 0x000000000004b947 */ /* 0x000fea0003800000 */
[----:B------:R0:W5:Y:S02]  /*e4a0*/  LDG.E.LTC128B R3, desc[UR36][R6.64+0x64] ;  /* 0x0000642406037981 */ /* 0x000164000c1e1920 */
.L_x_307:
[----:B------:R-:W-:Y:S05]  /*e4b0*/  BSYNC B1 ;  /* 0x0000000000017941 */ /* 0x000fea0003800000 */
.L_x_306:
[----:B-----5:R-:W-:Y:S01]  /*e4c0*/  FMUL R4, R3, R16 ;  /* 0x0000001003047220 */ /* 0x020fe20000400000 */
[----:B------:R-:W-:Y:S01]  /*e4d0*/  ISETP.GT.AND P2, PT, R0, 0x18, P1 ;  /* 0x000000180000780c */ /* 0x000fe20000f44270 */
[----:B------:R-:W-:Y:S02]  /*e4e0*/  BSSY B1, `(.L_x_308) ;  /* 0x0000005000017945 */ /* 0x000fe40003800000 */
[----:B------:R-:W-:-:S05]  /*e4f0*/  FFMA R37, R37, R2, R4 ;  /* 0x0000000225257223 */ /* 0x000fca0000000004 */
[----:B------:R0:W-:Y:S05]  /*e500*/  @P3 STG.E desc[UR36][R8.64+0x64], R37 ;  /* 0x0000642508003986 */ /* 0x0001ea000c101924 */
[----:B------:R-:W-:Y:S05]  /*e510*/  @!P2 BRA `(.L_x_309) ;  /* 0x000000000004a947 */ /* 0x000fea0003800000 */
[----:B------:R0:W5:Y:S02]  /*e520*/  LDG.E.LTC128B R3, desc[UR36][R12.64+0x60] ;  /* 0x000060240c037981 */ /* 0x000164000c1e1920 */
.L_x_309:
[----:B------:R-:W-:Y:S05]  /*e530*/  BSYNC B1 ;  /* 0x0000000000017941 */ /* 0x000fea0003800000 */
.L_x_308:
        /* <DEDUP_REMOVED lines=9> */
.L_x_311:
[----:B------:R-:W-:Y:S05]  /*e5d0*/  BSYNC B1 ;  /* 0x0000000000017941 */ /* 0x000fea0003800000 */
.L_x_310:
        /* <DEDUP_REMOVED lines=9> */
.L_x_313:
[----:B------:R-:W-:Y:S05]  /*e670*/  BSYNC B1 ;  /* 0x0000000000017941 */ /* 0x000fea0003800000 */
.L_x_312:
[----:B0----5:R-:W-:Y:S01]  /*e680*/  FMUL R5, R3, R16 ;  /* 0x0000001003057220 */ /* 0x021fe20000400000 */
[----:B------:R-:W-:Y:S01]  /*e690*/  ISETP.GT.AND P3, PT, R0, 0x21, P0 ;  /* 0x000000210000780c */ /* 0x000fe20000764270 */
[----:B------:R-:W-:Y:S02]  /*e6a0*/  BSSY B1, `(.L_x_314) ;  /* 0x0000005000017945 */ /* 0x000fe40003800000 */
[----:B------:R-:W-:-:S05]  /*e6b0*/  FFMA R5, R40, R2, R5 ;  /* 0x0000000228057223 */ /* 0x000fca0000000005 */
[----:B------:R0:W-:Y:S05]  /*e6c0*/  @P2 STG.E desc[UR36][R8.64+0x80], R5 ;  /* 0x0000800508002986 */ /* 0x0001ea000c101924 */
[----:B------:R-:W-:Y:S05]  /*e6d0*/  @!P3 BRA `(.L_x_315) ;  /* 0x000000000004b947 */ /* 0x000fea0003800000 */
[----:B------:R0:W5:Y:S02]  /*e6e0*/  LDG.E.LTC128B R3, desc[UR36][R6.64+0x84] ;  /* 0x0000842406037981 */ /* 0x000164000c1e1920 */
.L_x_315:
[----:B------:R-:W-:Y:S05]  /*e6f0*/  BSYNC B1 ;  /* 0x0000000000017941 */ /* 0x000fea0003800000 */
.L_x_314:
[----:B-----5:R-:W-:Y:S01]  /*e700*/  FMUL R4, R3, R16 ;  /* 0x0000001003047220 */ /* 0x020fe20000400000 */
[----:B------:R-:W-:Y:S01]  /*e710*/  ISETP.GT.AND P2, PT, R0, 0x20, P1 ;  /* 0x000000200000780c */ /* 0x000fe20000f44270 */
[----:B------:R-:W-:Y:S02]  /*e720*/  BSSY B1, `(.L_x_316) ;  /* 0x0000005000017945 */ /* 0x000fe40003800000 */
[----:B------:R-:W-:-:S05]  /*e730*/  FFMA R41, R41, R2, R4 ;  /* 0x0000000229297223 */ /* 0x000fca0000000004 */
[----:B------:R0:W-:Y:S05]  /*e740*/  @P3 STG.E desc[UR36][R8.64+0x84], R41 ;  /* 0x0000842908003986 */ /* 0x0001ea000c101924 */
[----:B------:R-:W-:Y:S05]  /*e750*/  @!P2 BRA `(.L_x_317) ;  /* 0x000000000004a947 */ /* 0x000fea0003800000 */
[----:B------:R0:W5:Y:S02]  /*e760*/  LDG.E.LTC128B R3, desc[UR36][R12.64+0x80] ;  /* 0x000080240c037981 */ /* 0x000164000c1e1920 */
.L_x_317:
[----:B------:R-:W-:Y:S05]  /*e770*/  BSYNC B1 ;  /* 0x0000000000017941 */ /* 0x000fea0003800000 */
.L_x_316:
        /* <DEDUP_REMOVED lines=9> */
.L_x_319:
[----:B------:R-:W-:Y:S05]  /*e810*/  BSYNC B1 ;  /* 0x0000000000017941 */ /* 0x000fea0003800000 */
.L_x_318:
        /* <DEDUP_REMOVED lines=9> */
.L_x_321:
[----:B------:R-:W-:Y:S05]  /*e8b0*/  BSYNC B1 ;  /* 0x0000000000017941 */ /* 0x000fea0003800000 */
.L_x_320:
[----:B0----5:R-:W-:Y:S01]  /*e8c0*/  FMUL R5, R3, R16 ;  /* 0x0000001003057220 */ /* 0x021fe20000400000 */
[----:B------:R-:W-:Y:S01]  /*e8d0*/  ISETP.GT.AND P3, PT, R0, 0x29, P0 ;  /* 0x000000290000780c */ /* 0x000fe20000764270 */
[----:B------:R-:W-:Y:S02]  /*e8e0*/  BSSY B1, `(.L_x_322) ;  /* 0x0000005000017945 */ /* 0x000fe40003800000 */
[----:B------:R-:W-:-:S05]  /*e8f0*/  FFMA R5, R44, R2, R5 ;  /* 0x000000022c057223 */ /* 0x000fca0000000005 */
[----:B------:R0:W-:Y:S05]  /*e900*/  @P2 STG.E desc[UR36][R8.64+0xa0], R5 ;  /* 0x0000a00508002986 */ /* 0x0001ea000c101924 */
[----:B------:R-:W-:Y:S05]  /*e910*/  @!P3 BRA `(.L_x_323) ;  /* 0x000000000004b947 */ /* 0x000fea0003800000 */
[----:B------:R0:W5:Y:S02]  /*e920*/  LDG.E.LTC128B R3, desc[UR36][R6.64+0xa4] ;  /* 0x0000a42406037981 */ /* 0x000164000c1e1920 */
.L_x_323:
[----:B------:R-:W-:Y:S05]  /*e930*/  BSYNC B1 ;  /* 0x0000000000017941 */ /* 0x000fea0003800000 */
.L_x_322:
[----:B-----5:R-:W-:Y:S01]  /*e940*/  FMUL R4, R3, R16 ;  /* 0x0000001003047220 */ /* 0x020fe20000400000 */
[----:B------:R-:W-:Y:S01]  /*e950*/  ISETP.GT.AND P2, PT, R0, 0x28, P1 ;  /* 0x000000280000780c */ /* 0x000fe20000f44270 */
[----:B------:R-:W-:Y:S02]  /*e960*/  BSSY B1, `(.L_x_324) ;  /* 0x0000005000017945 */ /* 0x000fe40003800000 */
[----:B------:R-:W-:-:S05]  /*e970*/  FFMA R45, R45, R2, R4 ;  /* 0x000000022d2d7223 */ /* 0x000fca0000000004 */
[----:B------:R0:W-:Y:S05]  /*e980*/  @P3 STG.E desc[UR36][R8.64+0xa4], R45 ;  /* 0x0000a42d08003986 */ /* 0x0001ea000c101924 */
[----:B------:R-:W-:Y:S05]  /*e990*/  @!P2 BRA `(.L_x_325) ;  /* 0x000000000004a947 */ /* 0x000fea0003800000 */
[----:B------:R0:W5:Y:S02]  /*e9a0*/  LDG.E.LTC128B R3, desc[UR36][R12.64+0xa0] ;  /* 0x0000a0240c037981 */ /* 0x000164000c1e1920 */
.L_x_325:
[----:B------:R-:W-:Y:S05]  /*e9b0*/  BSYNC B1 ;  /* 0x0000000000017941 */ /* 0x000fea0003800000 */
.L_x_324:
        /* <DEDUP_REMOVED lines=9> */
.L_x_327:
[----:B------:R-:W-:Y:S05]  /*ea50*/  BSYNC B1 ;  /* 0x0000000000017941 */ /* 0x000fea0003800000 */
.L_x_326:
        /* <DEDUP_REMOVED lines=9> */
.L_x_329:
[----:B------:R-:W-:Y:S05]  /*eaf0*/  BSYNC B1 ;  /* 0x0000000000017941 */ /* 0x000fea0003800000 */
.L_x_328:
[----:B0----5:R-:W-:Y:S01]  /*eb00*/  FMUL R5, R3, R16 ;  /* 0x0000001003057220 */ /* 0x021fe20000400000 */
[----:B------:R-:W-:Y:S01]  /*eb10*/  ISETP.GT.AND P3, PT, R0, 0x31, P0 ;  /* 0x000000310000780c */ /* 0x000fe20000764270 */
[----:B------:R-:W-:Y:S02]  /*eb20*/  BSSY B1, `(.L_x_330) ;  /* 0x0000005000017945 */ /* 0x000fe40003800000 */
[----:B------:R-:W-:-:S05]  /*eb30*/  FFMA R5, R48, R2, R5 ;  /* 0x0000000230057223 */ /* 0x000fca0000000005 */
[----:B------:R0:W-:Y:S05]  /*eb40*/  @P2 STG.E desc[UR36][R8.64+0xc0], R5 ;  /* 0x0000c00508002986 */ /* 0x0001ea000c101924 */
[----:B------:R-:W-:Y:S05]  /*eb50*/  @!P3 BRA `(.L_x_331) ;  /* 0x000000000004b947 */ /* 0x000fea0003800000 */
[----:B------:R0:W5:Y:S02]  /*eb60*/  LDG.E.LTC128B R3, desc[UR36][R6.64+0xc4] ;  /* 0x0000c42406037981 */ /* 0x000164000c1e1920 */
.L_x_331:
[----:B------:R-:W-:Y:S05]  /*eb70*/  BSYNC B1 ;  /* 0x0000000000017941 */ /* 0x000fea0003800000 */
.L_x_330:
[----:B-----5:R-:W-:Y:S01]  /*eb80*/  FMUL R4, R3, R16 ;  /* 0x0000001003047220 */ /* 0x020fe20000400000 */
[----:B------:R-:W-:Y:S01]  /*eb90*/  ISETP.GT.AND P2, PT, R0, 0x30, P1 ;  /* 0x000000300000780c */ /* 0x000fe20000f44270 */
[----:B------:R-:W-:Y:S02]  /*eba0*/  BSSY B1, `(.L_x_332) ;  /* 0x0000005000017945 */ /* 0x000fe40003800000 */
[----:B------:R-:W-:-:S05]  /*ebb0*/  FFMA R49, R49, R2, R4 ;  /* 0x0000000231317223 */ /* 0x000fca0000000004 */
[----:B------:R0:W-:Y:S05]  /*ebc0*/  @P3 STG.E desc[UR36][R8.64+0xc4], R49 ;  /* 0x0000c43108003986 */ /* 0x0001ea000c101924 */
[----:B------:R-:W-:Y:S05]  /*ebd0*/  @!P2 BRA `(.L_x_333) ;  /* 0x000000000004a947 */ /* 0x000fea0003800000 */
[----:B------:R0:W5:Y:S02]  /*ebe0*/  LDG.E.LTC128B R3, desc[UR36][R12.64+0xc0] ;  /* 0x0000c0240c037981 */ /* 0x000164000c1e1920 */
.L_x_333:
[----:B------:R-:W-:Y:S05]  /*ebf0*/  BSYNC B1 ;  /* 0x0000000000017941 */ /* 0x000fea0003800000 */
.L_x_332:
        /* <DEDUP_REMOVED lines=9> */
.L_x_335:
[----:B------:R-:W-:Y:S05]  /*ec90*/  BSYNC B1 ;  /* 0x0000000000017941 */ /* 0x000fea0003800000 */
.L_x_334:
        /* <DEDUP_REMOVED lines=9> */
.L_x_337:
[----:B------:R-:W-:Y:S05]  /*ed30*/  BSYNC B1 ;  /* 0x0000000000017941 */ /* 0x000fea0003800000 */
.L_x_336:
[----:B0----5:R-:W-:Y:S01]  /*ed40*/  FMUL R5, R3, R16 ;  /* 0x0000001003057220 */ /* 0x021fe20000400000 */
[----:B------:R-:W-:Y:S01]  /*ed50*/  ISETP.GT.AND P3, PT, R0, 0x39, P0 ;  /* 0x000000390000780c */ /* 0x000fe20000764270 */
[----:B------:R-:W-:Y:S02]  /*ed60*/  BSSY B1, `(.L_x_338) ;  /* 0x0000005000017945 */ /* 0x000fe40003800000 */
[----:B------:R-:W-:-:S05]  /*ed70*/  FFMA R5, R52, R2, R5 ;  /* 0x0000000234057223 */ /* 0x000fca0000000005 */
[----:B------:R0:W-:Y:S05]  /*ed80*/  @P2 STG.E desc[UR36][R8.64+0xe0], R5 ;  /* 0x0000e00508002986 */ /* 0x0001ea000c101924 */
[----:B------:R-:W-:Y:S05]  /*ed90*/  @!P3 BRA `(.L_x_339) ;  /* 0x000000000004b947 */ /* 0x000fea0003800000 */
[----:B------:R0:W5:Y:S02]  /*eda0*/  LDG.E.LTC128B R3, desc[UR36][R6.64+0xe4] ;  /* 0x0000e42406037981 */ /* 0x000164000c1e1920 */
.L_x_339:
[----:B------:R-:W-:Y:S05]  /*edb0*/  BSYNC B1 ;  /* 0x0000000000017941 */ /* 0x000fea0003800000 */
.L_x_338:
[----:B-----5:R-:W-:Y:S01]  /*edc0*/  FMUL R4, R3, R16 ;  /* 0x0000001003047220 */ /* 0x020fe20000400000 */
[----:B------:R-:W-:Y:S01]  /*edd0*/  ISETP.GT.AND P2, PT, R0, 0x38, P1 ;  /* 0x000000380000780c */ /* 0x000fe20000f44270 */
[----:B------:R-:W-:Y:S02]  /*ede0*/  BSSY B1, `(.L_x_340) ;  /* 0x0000005000017945 */ /* 0x000fe40003800000 */
[----:B------:R-:W-:-:S05]  /*edf0*/  FFMA R53, R53, R2, R4 ;  /* 0x0000000235357223 */ /* 0x000fca0000000004 */
[----:B------:R0:W-:Y:S05]  /*ee00*/  @P3 STG.E desc[UR36][R8.64+0xe4], R53 ;  /* 0x0000e43508003986 */ /* 0x0001ea000c101924 */
[----:B------:R-:W-:Y:S05]  /*ee10*/  @!P2 BRA `(.L_x_341) ;  /* 0x000000000004a947 */ /* 0x000fea0003800000 */
[----:B------:R0:W5:Y:S02]  /*ee20*/  LDG.E.LTC128B R3, desc[UR36][R12.64+0xe0] ;  /* 0x0000e0240c037981 */ /* 0x000164000c1e1920 */
.L_x_341:
[----:B------:R-:W-:Y:S05]  /*ee30*/  BSYNC B1 ;  /* 0x0000000000017941 */ /* 0x000fea0003800000 */
.L_x_340:
        /* <DEDUP_REMOVED lines=9> */
.L_x_343:
[----:B------:R-:W-:Y:S05]  /*eed0*/  BSYNC B1 ;  /* 0x0000000000017941 */ /* 0x000fea0003800000 */
.L_x_342:
        /* <DEDUP_REMOVED lines=9> */
.L_x_345:
[----:B------:R-:W-:Y:S05]  /*ef70*/  BSYNC B1 ;  /* 0x0000000000017941 */ /* 0x000fea0003800000 */
.L_x_344:
[----:B0----5:R-:W-:Y:S01]  /*ef80*/  FMUL R5, R3, R16 ;  /* 0x0000001003057220 */ /* 0x021fe20000400000 */
[----:B------:R-:W-:Y:S01]  /*ef90*/  ISETP.GT.AND P3, PT, R0, 0x41, P0 ;  /* 0x000000410000780c */ /* 0x000fe20000764270 */
[----:B------:R-:W-:Y:S02]  /*efa0*/  BSSY B1, `(.L_x_346) ;  /* 0x0000005000017945 */ /* 0x000fe40003800000 */
[----:B------:R-:W-:-:S05]  /*efb0*/  FFMA R5, R56, R2, R5 ;  /* 0x0000000238057223 */ /* 0x000fca0000000005 */
[----:B------:R0:W-:Y:S05]  /*efc0*/  @P2 STG.E desc[UR36][R8.64+0x100], R5 ;  /* 0x0001000508002986 */ /* 0x0001ea000c101924 */
[----:B------:R-:W-:Y:S05]  /*efd0*/  @!P3 BRA `(.L_x_347) ;  /* 0x000000000004b947 */ /* 0x000fea0003800000 */
[----:B------:R0:W5:Y:S02]  /*efe0*/  LDG.E.LTC128B R3, desc[UR36][R6.64+0x104] ;  /* 0x0001042406037981 */ /* 0x000164000c1e1920 */
.L_x_347:
[----:B------:R-:W-:Y:S05]  /*eff0*/  BSYNC B1 ;  /* 0x0000000000017941 */ /* 0x000fea0003800000 */
.L_x_346:
[----:B-----5:R-:W-:Y:S01]  /*f000*/  FMUL R4, R3, R16 ;  /* 0x0000001003047220 */ /* 0x020fe20000400000 */
[----:B------:R-:W-:Y:S01]  /*f010*/  ISETP.GT.AND P2, PT, R0, 0x40, P1 ;  /* 0x000000400000780c */ /* 0x000fe20000f44270 */
[----:B------:R-:W-:Y:S02]  /*f020*/  BSSY B1, `(.L_x_348) ;  /* 0x0000005000017945 */ /* 0x000fe40003800000 */
[----:B------:R-:W-:-:S05]  /*f030*/  FFMA R57, R57, R2, R4 ;  /* 0x0000000239397223 */ /* 0x000fca0000000004 */
[----:B------:R0:W-:Y:S05]  /*f040*/  @P3 STG.E desc[UR36][R8.64+0x104], R57 ;  /* 0x0001043908003986 */ /* 0x0001ea000c101924 */
[----:B------:R-:W-:Y:S05]  /*f050*/  @!P2 BRA `(.L_x_349) ;  /* 0x000000000004a947 */ /* 0x000fea0003800000 */
[----:B------:R0:W5:Y:S02]  /*f060*/  LDG.E.LTC128B R3, desc[UR36][R12.64+0x100] ;  /* 0x000100240c037981 */ /* 0x000164000c1e1920 */
.L_x_349:
[----:B------:R-:W-:Y:S05]  /*f070*/  BSYNC B1 ;  /* 0x0000000000017941 */ /* 0x000fea0003800000 */
.L_x_348:
        /* <DEDUP_REMOVED lines=9> */
.L_x_351:
[----:B------:R-:W-:Y:S05]  /*f110*/  BSYNC B1 ;  /* 0x0000000000017941 */ /* 0x000fea0003800000 */
.L_x_350:
        /* <DEDUP_REMOVED lines=9> */
.L_x_353:
[----:B------:R-:W-:Y:S05]  /*f1b0*/  BSYNC B1 ;  /* 0x0000000000017941 */ /* 0x000fea0003800000 */
.L_x_352:
[----:B0----5:R-:W-:Y:S01]  /*f1c0*/  FMUL R5, R3, R16 ;  /* 0x0000001003057220 */ /* 0x021fe20000400000 */
[----:B------:R-:W-:Y:S01]  /*f1d0*/  ISETP.GT.AND P3, PT, R0, 0x49, P0 ;  /* 0x000000490000780c */ /* 0x000fe20000764270 */
[----:B------:R-:W-:Y:S02]  /*f1e0*/  BSSY B1, `(.L_x_354) ;  /* 0x0000005000017945 */ /* 0x000fe40003800000 */
[----:B------:R-:W-:-:S05]  /*f1f0*/  FFMA R5, R60, R2, R5 ;  /* 0x000000023c057223 */ /* 0x000fca0000000005 */
[----:B------:R0:W-:Y:S05]  /*f200*/  @P2 STG.E desc[UR36][R8.64+0x120], R5 ;  /* 0x0001200508002986 */ /* 0x0001ea000c101924 */
[----:B------:R-:W-:Y:S05]  /*f210*/  @!P3 BRA `(.L_x_355) ;  /* 0x000000000004b947 */ /* 0x000fea0003800000 */
[----:B------:R0:W5:Y:S02]  /*f220*/  LDG.E.LTC128B R3, desc[UR36][R6.64+0x124] ;  /* 0x0001242406037981 */ /* 0x000164000c1e1920 */
.L_x_355:
[----:B------:R-:W-:Y:S05]  /*f230*/  BSYNC B1 ;  /* 0x0000000000017941 */ /* 0x000fea0003800000 */
.L_x_354:
[----:B-----5:R-:W-:Y:S01]  /*f240*/  FMUL R4, R3, R16 ;  /* 0x0000001003047220 */ /* 0x020fe20000400000 */
[----:B------:R-:W-:Y:S01]  /*f250*/  ISETP.GT.AND P2, PT, R0, 0x48, P1 ;  /* 0x000000480000780c */ /* 0x000fe20000f44270 */
[----:B------:R-:W-:Y:S02]  /*f260*/  BSSY B1, `(.L_x_356) ;  /* 0x0000005000017945 */ /* 0x000fe40003800000 */
[----:B------:R-:W-:-:S05]  /*f270*/  FFMA R61, R61, R2, R4 ;  /* 0x000000023d3d7223 */ /* 0x000fca0000000004 */
[----:B------:R0:W-:Y:S05]  /*f280*/  @P3 STG.E desc[UR36][R8.64+0x124], R61 ;  /* 0x0001243d08003986 */ /* 0x0001ea000c101924 */
[----:B------:R-:W-:Y:S05]  /*f290*/  @!P2 BRA `(.L_x_357) ;  /* 0x000000000004a947 */ /* 0x000fea0003800000 */
[----:B------:R0:W5:Y:S02]  /*f2a0*/  LDG.E.LTC128B R3, desc[UR36][R12.64+0x120] ;  /* 0x000120240c037981 */ /* 0x000164000c1e1920 */
.L_x_357:
[----:B------:R-:W-:Y:S05]  /*f2b0*/  BSYNC B1 ;  /* 0x0000000000017941 */ /* 0x000fea0003800000 */
.L_x_356:
        /* <DEDUP_REMOVED lines=9> */
.L_x_359:
[----:B------:R-:W-:Y:S05]  /*f350*/  BSYNC B1 ;  /* 0x0000000000017941 */ /* 0x000fea0003800000 */
.L_x_358:
        /* <DEDUP_REMOVED lines=9> */
.L_x_361:
[----:B------:R-:W-:Y:S05]  /*f3f0*/  BSYNC B1 ;  /* 0x0000000000017941 */ /* 0x000fea0003800000 */
.L_x_360:
[----:B0----5:R-:W-:Y:S01]  /*f400*/  FMUL R5, R3, R16 ;  /* 0x0000001003057220 */ /* 0x021fe20000400000 */
[----:B------:R-:W-:Y:S01]  /*f410*/  ISETP.GT.AND P3, PT, R0, 0x51, P0 ;  /* 0x000000510000780c */ /* 0x000fe20000764270 */
[----:B------:R-:W-:Y:S02]  /*f420*/  BSSY B1, `(.L_x_362) ;  /* 0x0000005000017945 */ /* 0x000fe40003800000 */
[----:B------:R-:W-:-:S05]  /*f430*/  FFMA R5, R64, R2, R5 ;  /* 0x0000000240057223 */ /* 0x000fca0000000005 */
[----:B------:R0:W-:Y:S05]  /*f440*/  @P2 STG.E desc[UR36][R8.64+0x140], R5 ;  /* 0x0001400508002986 */ /* 0x0001ea000c101924 */
[----:B------:R-:W-:Y:S05]  /*f450*/  @!P3 BRA `(.L_x_363) ;  /* 0x000000000004b947 */ /* 0x000fea0003800000 */
[----:B------:R0:W5:Y:S02]  /*f460*/  LDG.E.LTC128B R3, desc[UR36][R6.64+0x144] ;  /* 0x0001442406037981 */ /* 0x000164000c1e1920 */
.L_x_363:
[----:B------:R-:W-:Y:S05]  /*f470*/  BSYNC B1 ;  /* 0x0000000000017941 */ /* 0x000fea0003800000 */
.L_x_362:
[----:B-----5:R-:W-:Y:S01]  /*f480*/  FMUL R4, R3, R16 ;  /* 0x0000001003047220 */ /* 0x020fe20000400000 */
[----:B------:R-:W-:Y:S01]  /*f490*/  ISETP.GT.AND P2, PT, R0, 0x50, P1 ;  /* 0x000000500000780c */ /* 0x000fe20000f44270 */
[----:B------:R-:W-:Y:S02]  /*f4a0*/  BSSY B1, `(.L_x_364) ;  /* 0x0000005000017945 */ /* 0x000fe40003800000 */
[----:B------:R-:W-:-:S05]  /*f4b0*/  FFMA R65, R65, R2, R4 ;  /* 0x0000000241417223 */ /* 0x000fca0000000004 */
[----:B------:R0:W-:Y:S05]  /*f4c0*/  @P3 STG.E desc[UR36][R8.64+0x144], R65 ;  /* 0x0001444108003986 */ /* 0x0001ea000c101924 */
[----:B------:R-:W-:Y:S05]  /*f4d0*/  @!P2 BRA `(.L_x_365) ;  /* 0x000000000004a947 */ /* 0x000fea0003800000 */
[----:B------:R0:W5:Y:S02]  /*f4e0*/  LDG.E.LTC128B R3, desc[UR36][R12.64+0x140] ;  /* 0x000140240c037981 */ /* 0x000164000c1e1920 */
.L_x_365:
[----:B------:R-:W-:Y:S05]  /*f4f0*/  BSYNC B1 ;  /* 0x0000000000017941 */ /* 0x000fea0003800000 */
.L_x_364:
        /* <DEDUP_REMOVED lines=9> */
.L_x_367:
[----:B------:R-:W-:Y:S05]  /*f590*/  BSYNC B1 ;  /* 0x0000000000017941 */ /* 0x000fea0003800000 */
.L_x_366:
        /* <DEDUP_REMOVED lines=9> */
.L_x_369:
[----:B------:R-:W-:Y:S05]  /*f630*/  BSYNC B1 ;  /* 0x0000000000017941 */ /* 0x000fea0003800000 */
.L_x_368:
[----:B0----5:R-:W-:Y:S01]  /*f640*/  FMUL R5, R3, R16 ;  /* 0x0000001003057220 */ /* 0x021fe20000400000 */
[----:B------:R-:W-:Y:S01]  /*f650*/  ISETP.GT.AND P3, PT, R0, 0x59, P0 ;  /* 0x000000590000780c */ /* 0x000fe20000764270 */
[----:B------:R-:W-:Y:S02]  /*f660*/  BSSY B1, `(.L_x_370) ;  /* 0x0000005000017945 */ /* 0x000fe40003800000 */
[----:B------:R-:W-:-:S05]  /*f670*/  FFMA R5, R68, R2, R5 ;  /* 0x0000000244057223 */ /* 0x000fca0000000005 */
[----:B------:R0:W-:Y:S05]  /*f680*/  @P2 STG.E desc[UR36][R8.64+0x160], R5 ;  /* 0x0001600508002986 */ /* 0x0001ea000c101924 */
[----:B------:R-:W-:Y:S05]  /*f690*/  @!P3 BRA `(.L_x_371) ;  /* 0x000000000004b947 */ /* 0x000fea0003800000 */
[----:B------:R0:W5:Y:S02]  /*f6a0*/  LDG.E.LTC128B R3, desc[UR36][R6.64+0x164] ;  /* 0x0001642406037981 */ /* 0x000164000c1e1920 */
.L_x_371:
[----:B------:R-:W-:Y:S05]  /*f6b0*/  BSYNC B1 ;  /* 0x0000000000017941 */ /* 0x000fea0003800000 */
.L_x_370:
[----:B-----5:R-:W-:Y:S01]  /*f6c0*/  FMUL R4, R3, R16 ;  /* 0x0000001003047220 */ /* 0x020fe20000400000 */
[----:B------:R-:W-:Y:S01]  /*f6d0*/  ISETP.GT.AND P2, PT, R0, 0x58, P1 ;  /* 0x000000580000780c */ /* 0x000fe20000f44270 */
[----:B------:R-:W-:Y:S02]  /*f6e0*/  BSSY B1, `(.L_x_372) ;  /* 0x0000005000017945 */ /* 0x000fe40003800000 */
[----:B------:R-:W-:-:S05]  /*f6f0*/  FFMA R69, R69, R2, R4 ;  /* 0x0000000245457223 */ /* 0x000fca0000000004 */
[----:B------:R0:W-:Y:S05]  /*f700*/  @P3 STG.E desc[UR36][R8.64+0x164], R69 ;  /* 0x0001644508003986 */ /* 0x0001ea000c101924 */
[----:B------:R-:W-:Y:S05]  /*f710*/  @!P2 BRA `(.L_x_373) ;  /* 0x000000000004a947 */ /* 0x000fea0003800000 */
[----:B------:R0:W5:Y:S02]  /*f720*/  LDG.E.LTC128B R3, desc[UR36][R12.64+0x160] ;  /* 0x000160240c037981 */ /* 0x000164000c1e1920 */
.L_x_373:
[----:B------:R-:W-:Y:S05]  /*f730*/  BSYNC B1 ;  /* 0x0000000000017941 */ /* 0x000fea0003800000 */
.L_x_372:
        /* <DEDUP_REMOVED lines=9> */
.L_x_375:
[----:B------:R-:W-:Y:S05]  /*f7d0*/  BSYNC B1 ;  /* 0x0000000000017941 */ /* 0x000fea0003800000 */
.L_x_374:
        /* <DEDUP_REMOVED lines=9> */
.L_x_377:
[----:B------:R-:W-:Y:S05]  /*f870*/  BSYNC B1 ;  /* 0x0000000000017941 */ /* 0x000fea0003800000 */
.L_x_376:
[----:B0----5:R-:W-:Y:S01]  /*f880*/  FMUL R5, R3, R16 ;  /* 0x0000001003057220 */ /* 0x021fe20000400000 */
[----:B------:R-:W-:Y:S01]  /*f890*/  ISETP.GT.AND P3, PT, R0, 0x61, P0 ;  /* 0x000000610000780c */ /* 0x000fe20000764270 */
[----:B------:R-:W-:Y:S02]  /*f8a0*/  BSSY B1, `(.L_x_378) ;  /* 0x0000005000017945 */ /* 0x000fe40003800000 */
[----:B------:R-:W-:-:S05]  /*f8b0*/  FFMA R5, R72, R2, R5 ;  /* 0x0000000248057223 */ /* 0x000fca0000000005 */
[----:B------:R0:W-:Y:S05]  /*f8c0*/  @P2 STG.E desc[UR36][R8.64+0x180], R5 ;  /* 0x0001800508002986 */ /* 0x0001ea000c101924 */
[----:B------:R-:W-:Y:S05]  /*f8d0*/  @!P3 BRA `(.L_x_379) ;  /* 0x000000000004b947 */ /* 0x000fea0003800000 */
[----:B------:R0:W5:Y:S02]  /*f8e0*/  LDG.E.LTC128B R3, desc[UR36][R6.64+0x184] ;  /* 0x0001842406037981 */ /* 0x000164000c1e1920 */
.L_x_379:
[----:B------:R-:W-:Y:S05]  /*f8f0*/  BSYNC B1 ;  /* 0x0000000000017941 */ /* 0x000fea0003800000 */
.L_x_378:
[----:B-----5:R-:W-:Y:S01]  /*f900*/  FMUL R4, R3, R16 ;  /* 0x0000001003047220 */ /* 0x020fe20000400000 */
[----:B------:R-:W-:Y:S01]  /*f910*/  ISETP.GT.AND P2, PT, R0, 0x60, P1 ;  /* 0x000000600000780c */ /* 0x000fe20000f44270 */
[----:B------:R-:W-:Y:S02]  /*f920*/  BSSY B1, `(.L_x_380) ;  /* 0x0000005000017945 */ /* 0x000fe40003800000 */
[----:B------:R-:W-:-:S05]  /*f930*/  FFMA R73, R73, R2, R4 ;  /* 0x0000000249497223 */ /* 0x000fca0000000004 */
[----:B------:R0:W-:Y:S05]  /*f940*/  @P3 STG.E desc[UR36][R8.64+0x184], R73 ;  /* 0x0001844908003986 */ /* 0x0001ea000c101924 */
[----:B------:R-:W-:Y:S05]  /*f950*/  @!P2 BRA `(.L_x_381) ;  /* 0x000000000004a947 */ /* 0x000fea0003800000 */
[----:B------:R0:W5:Y:S02]  /*f960*/  LDG.E.LTC128B R3, desc[UR36][R12.64+0x180] ;  /* 0x000180240c037981 */ /* 0x000164000c1e1920 */
.L_x_381:
[----:B------:R-:W-:Y:S05]  /*f970*/  BSYNC B1 ;  /* 0x0000000000017941 */ /* 0x000fea0003800000 */
.L_x_380:
        /* <DEDUP_REMOVED lines=9> */
.L_x_383:
[----:B------:R-:W-:Y:S05]  /*fa10*/  BSYNC B1 ;  /* 0x0000000000017941 */ /* 0x000fea0003800000 */
.L_x_382:
        /* <DEDUP_REMOVED lines=9> */
.L_x_385:
[----:B------:R-:W-:Y:S05]  /*fab0*/  BSYNC B1 ;  /* 0x0000000000017941 */ /* 0x000fea0003800000 */
.L_x_384:
[----:B0----5:R-:W-:Y:S01]  /*fac0*/  FMUL R5, R3, R16 ;  /* 0x0000001003057220 */ /* 0x021fe20000400000 */
[----:B------:R-:W-:Y:S01]  /*fad0*/  ISETP.GT.AND P3, PT, R0, 0x69, P0 ;  /* 0x000000690000780c */ /* 0x000fe20000764270 */
[----:B------:R-:W-:Y:S02]  /*fae0*/  BSSY B1, `(.L_x_386) ;  /* 0x0000005000017945 */ /* 0x000fe40003800000 */
[----:B------:R-:W-:-:S05]  /*faf0*/  FFMA R5, R76, R2, R5 ;  /* 0x000000024c057223 */ /* 0x000fca0000000005 */
[----:B------:R0:W-:Y:S05]  /*fb00*/  @P2 STG.E desc[UR36][R8.64+0x1a0], R5 ;  /* 0x0001a00508002986 */ /* 0x0001ea000c101924 */
[----:B------:R-:W-:Y:S05]  /*fb10*/  @!P3 BRA `(.L_x_387) ;  /* 0x000000000004b947 */ /* 0x000fea0003800000 */
[----:B------:R0:W5:Y:S02]  /*fb20*/  LDG.E.LTC128B R3, desc[UR36][R6.64+0x1a4] ;  /* 0x0001a42406037981 */ /* 0x000164000c1e1920 */
.L_x_387:
[----:B------:R-:W-:Y:S05]  /*fb30*/  BSYNC B1 ;  /* 0x0000000000017941 */ /* 0x000fea0003800000 */
.L_x_386:
[----:B-----5:R-:W-:Y:S01]  /*fb40*/  FMUL R4, R3, R16 ;  /* 0x0000001003047220 */ /* 0x020fe20000400000 */
[----:B------:R-:W-:Y:S01]  /*fb50*/  ISETP.GT.AND P2, PT, R0, 0x68, P1 ;  /* 0x000000680000780c */ /* 0x000fe20000f44270 */
[----:B------:R-:W-:Y:S02]  /*fb60*/  BSSY B1, `(.L_x_388) ;  /* 0x0000005000017945 */ /* 0x000fe40003800000 */
[----:B------:R-:W-:-:S05]  /*fb70*/  FFMA R77, R77, R2, R4 ;  /* 0x000000024d4d7223 */ /* 0x000fca0000000004 */
[----:B------:R0:W-:Y:S05]  /*fb80*/  @P3 STG.E desc[UR36][R8.64+0x1a4], R77 ;  /* 0x0001a44d08003986 */ /* 0x0001ea000c101924 */
[----:B------:R-:W-:Y:S05]  /*fb90*/  @!P2 BRA `(.L_x_389) ;  /* 0x000000000004a947 */ /* 0x000fea0003800000 */
[----:B------:R0:W5:Y:S02]  /*fba0*/  LDG.E.LTC128B R3, desc[UR36][R12.64+0x1a0] ;  /* 0x0001a0240c037981 */ /* 0x000164000c1e1920 */
.L_x_389:
[----:B------:R-:W-:Y:S05]  /*fbb0*/  BSYNC B1 ;  /* 0x0000000000017941 */ /* 0x000fea0003800000 */
.L_x_388:
        /* <DEDUP_REMOVED lines=9> */
.L_x_391:
[----:B------:R-:W-:Y:S05]  /*fc50*/  BSYNC B1 ;  /* 0x0000000000017941 */ /* 0x000fea0003800000 */
.L_x_390:
        /* <DEDUP_REMOVED lines=9> */
.L_x_393:
[----:B------:R-:W-:Y:S05]  /*fcf0*/  BSYNC B1 ;  /* 0x0000000000017941 */ /* 0x000fea0003800000 */
.L_x_392:
[----:B0----5:R-:W-:Y:S01]  /*fd00*/  FMUL R5, R3, R16 ;  /* 0x0000001003057220 */ /* 0x021fe20000400000 */
[----:B------:R-:W-:Y:S01]  /*fd10*/  ISETP.GT.AND P3, PT, R0, 0x71, P0 ;  /* 0x000000710000780c */ /* 0x000fe20000764270 */
[----:B------:R-:W-:Y:S02]  /*fd20*/  BSSY B1, `(.L_x_394) ;  /* 0x0000005000017945 */ /* 0x000fe40003800000 */
[----:B------:R-:W-:-:S05]  /*fd30*/  FFMA R5, R80, R2, R5 ;  /* 0x0000000250057223 */ /* 0x000fca0000000005 */
[----:B------:R0:W-:Y:S05]  /*fd40*/  @P2 STG.E desc[UR36][R8.64+0x1c0], R5 ;  /* 0x0001c00508002986 */ /* 0x0001ea000c101924 */
[----:B------:R-:W-:Y:S05]  /*fd50*/  @!P3 BRA `(.L_x_395) ;  /* 0x000000000004b947 */ /* 0x000fea0003800000 */
[----:B------:R0:W5:Y:S02]  /*fd60*/  LDG.E.LTC128B R3, desc[UR36][R6.64+0x1c4] ;  /* 0x0001c42406037981 */ /* 0x000164000c1e1920 */
.L_x_395:
[----:B------:R-:W-:Y:S05]  /*fd70*/  BSYNC B1 ;  /* 0x0000000000017941 */ /* 0x000fea0003800000 */
.L_x_394:
[----:B-----5:R-:W-:Y:S01]  /*fd80*/  FMUL R4, R3, R16 ;  /* 0x0000001003047220 */ /* 0x020fe20000400000 */
[----:B------:R-:W-:Y:S01]  /*fd90*/  ISETP.GT.AND P2, PT, R0, 0x70, P1 ;  /* 0x000000700000780c */ /* 0x000fe20000f44270 */
[----:B------:R-:W-:Y:S02]  /*fda0*/  BSSY B1, `(.L_x_396) ;  /* 0x0000005000017945 */ /* 0x000fe40003800000 */
[----:B------:R-:W-:-:S05]  /*fdb0*/  FFMA R81, R81, R2, R4 ;  /* 0x0000000251517223 */ /* 0x000fca0000000004 */
[----:B------:R0:W-:Y:S05]  /*fdc0*/  @P3 STG.E desc[UR36][R8.64+0x1c4], R81 ;  /* 0x0001c45108003986 */ /* 0x0001ea000c101924 */
[----:B------:R-:W-:Y:S05]  /*fdd0*/  @!P2 BRA `(.L_x_397) ;  /* 0x000000000004a947 */ /* 0x000fea0003800000 */
[----:B------:R0:W5:Y:S02]  /*fde0*/  LDG.E.LTC128B R3, desc[UR36][R12.64+0x1c0] ;  /* 0x0001c0240c037981 */ /* 0x000164000c1e1920 */
.L_x_397:
[----:B------:R-:W-:Y:S05]  /*fdf0*/  BSYNC B1 ;  /* 0x0000000000017941 */ /* 0x000fea0003800000 */
.L_x_396:
        /* <DEDUP_REMOVED lines=9> */
.L_x_399:
[----:B------:R-:W-:Y:S05]  /*fe90*/  BSYNC B1 ;  /* 0x0000000000017941 */ /* 0x000fea0003800000 */
.L_x_398:
        /* <DEDUP_REMOVED lines=9> */
.L_x_401:
[----:B------:R-:W-:Y:S05]  /*ff30*/  BSYNC B1 ;  /* 0x0000000000017941 */ /* 0x000fea0003800000 */
.L_x_400:
[----:B0----5:R-:W-:Y:S01]  /*ff40*/  FMUL R5, R3, R16 ;  /* 0x0000001003057220 */ /* 0x021fe20000400000 */
[----:B------:R-:W-:Y:S01]  /*ff50*/  ISETP.GT.AND P3, PT, R0, 0x79, P0 ;  /* 0x000000790000780c */ /* 0x000fe20000764270 */
[----:B------:R-:W-:Y:S02]  /*ff60*/  BSSY B1, `(.L_x_402) ;  /* 0x0000005000017945 */ /* 0x000fe40003800000 */
[----:B------:R-:W-:-:S05]  /*ff70*/  FFMA R5, R84, R2, R5 ;  /* 0x0000000254057223 */ /* 0x000fca0000000005 */
[----:B------:R0:W-:Y:S05]  /*ff80*/  @P2 STG.E desc[UR36][R8.64+0x1e0], R5 ;  /* 0x0001e00508002986 */ /* 0x0001ea000c101924 */
[----:B------:R-:W-:Y:S05]  /*ff90*/  @!P3 BRA `(.L_x_403) ;  /* 0x000000000004b947 */ /* 0x000fea0003800000 */
[----:B------:R0:W5:Y:S02]  /*ffa0*/  LDG.E.LTC128B R3, desc[UR36][R6.64+0x1e4] ;  /* 0x0001e42406037981 */ /* 0x000164000c1e1920 */
.L_x_403:
[----:B------:R-:W-:Y:S05]  /*ffb0*/  BSYNC B1 ;  /* 0x0000000000017941 */ /* 0x000fea0003800000 */
.L_x_402:
[----:B-----5:R-:W-:Y:S01]  /*ffc0*/  FMUL R4, R3, R16 ;  /* 0x0000001003047220 */ /* 0x020fe20000400000 */
[----:B------:R-:W-:Y:S01]  /*ffd0*/  ISETP.GT.AND P2, PT, R0, 0x78, P1 ;  /* 0x000000780000780c */ /* 0x000fe20000f44270 */
[----:B------:R-:W-:Y:S02]  /*ffe0*/  BSSY B1, `(.L_x_404) ;  /* 0x0000005000017945 */ /* 0x000fe40003800000 */
[----:B------:R-:W-:-:S05]  /*fff0*/  FFMA R85, R85, R2, R4 ;  /* 0x0000000255557223 */ /* 0x000fca0000000004 */
[----:B------:R0:W-:Y:S05]  /*10000*/  @P3 STG.E desc[UR36][R8.64+0x1e4], R85 ;  /* 0x0001e45508003986 */ /* 0x0001ea000c101924 */
[----:B------:R-:W-:Y:S05]  /*10010*/  @!P2 BRA `(.L_x_405) ;  /* 0x000000000004a947 */ /* 0x000fea0003800000 */
[----:B------:R0:W5:Y:S02]  /*10020*/  LDG.E.LTC128B R3, desc[UR36][R12.64+0x1e0] ;  /* 0x0001e0240c037981 */ /* 0x000164000c1e1920 */
.L_x_405:
[----:B------:R-:W-:Y:S05]  /*10030*/  BSYNC B1 ;  /* 0x0000000000017941 */ /* 0x000fea0003800000 */
.L_x_404:
        /* <DEDUP_REMOVED lines=9> */
.L_x_407:
[----:B------:R-:W-:Y:S05]  /*100d0*/  BSYNC B1 ;  /* 0x0000000000017941 */ /* 0x000fea0003800000 */
.L_x_406:
        /* <DEDUP_REMOVED lines=9> */
.L_x_409:
[----:B------:R-:W-:Y:S05]  /*10170*/  BSYNC B1 ;  /* 0x0000000000017941 */ /* 0x000fea0003800000 */
.L_x_408:
[----:B0----5:R-:W-:Y:S01]  /*10180*/  FMUL R5, R3, R16 ;  /* 0x0000001003057220 */ /* 0x021fe20000400000 */
[----:B------:R-:W-:Y:S01]  /*10190*/  ISETP.GT.AND P3, PT, R0, 0x81, P0 ;  /* 0x000000810000780c */ /* 0x000fe20000764270 */
[----:B------:R-:W-:Y:S02]  /*101a0*/  BSSY B1, `(.L_x_410) ;  /* 0x0000005000017945 */ /* 0x000fe40003800000 */
[----:B------:R-:W-:-:S05]  /*101b0*/  FFMA R5, R88, R2, R5 ;  /* 0x0000000258057223 */ /* 0x000fca0000000005 */
[----:B------:R0:W-:Y:S05]  /*101c0*/  @P2 STG.E desc[UR36][R8.64+0x200], R5 ;  /* 0x0002000508002986 */ /* 0x0001ea000c101924 */
[----:B------:R-:W-:Y:S05]  /*101d0*/  @!P3 BRA `(.L_x_411) ;  /* 0x000000000004b947 */ /* 0x000fea0003800000 */
[----:B------:R0:W5:Y:S02]  /*101e0*/  LDG.E.LTC128B R3, desc[UR36][R6.64+0x204] ;  /* 0x0002042406037981 */ /* 0x000164000c1e1920 */
.L_x_411:
[----:B------:R-:W-:Y:S05]  /*101f0*/  BSYNC B1 ;  /* 0x0000000000017941 */ /* 0x000fea0003800000 */
.L_x_410:
[----:B-----5:R-:W-:Y:S01]  /*10200*/  FMUL R4, R3, R16 ;  /* 0x0000001003047220 */ /* 0x020fe20000400000 */
[----:B------:R-:W-:Y:S01]  /*10210*/  ISETP.GT.AND P2, PT, R0, 0x80, P1 ;  /* 0x000000800000780c */ /* 0x000fe20000f44270 */
[----:B------:R-:W-:Y:S02]  /*10220*/  BSSY B1, `(.L_x_412) ;  /* 0x0000005000017945 */ /* 0x000fe40003800000 */
[----:B------:R-:W-:-:S05]  /*10230*/  FFMA R89, R89, R2, R4 ;  /* 0x0000000259597223 */ /* 0x000fca0000000004 */
[----:B------:R0:W-:Y:S05]  /*10240*/  @P3 STG.E desc[UR36][R8.64+0x204], R89 ;  /* 0x0002045908003986 */ /* 0x0001ea000c101924 */
[----:B------:R-:W-:Y:S05]  /*10250*/  @!P2 BRA `(.L_x_413) ;  /* 0x000000000004a947 */ /* 0x000fea0003800000 */
[----:B------:R0:W5:Y:S02]  /*10260*/  LDG.E.LTC128B R3, desc[UR36][R12.64+0x200] ;  /* 0x000200240c037981 */ /* 0x000164000c1e1920 */
.L_x_413:
[----:B------:R-:W-:Y:S05]  /*10270*/  BSYNC B1 ;  /* 0x0000000000017941 */ /* 0x000fea0003800000 */
.L_x_412:
        /* <DEDUP_REMOVED lines=9> */
.L_x_415:
[----:B------:R-:W-:Y:S05]  /*10310*/  BSYNC B1 ;  /* 0x0000000000017941 */ /* 0x000fea0003800000 */
.L_x_414:
        /* <DEDUP_REMOVED lines=9> */
.L_x_417:
[----:B------:R-:W-:Y:S05]  /*103b0*/  BSYNC B1 ;  /* 0x0000000000017941 */ /* 0x000fea0003800000 */
.L_x_416:
[----:B0----5:R-:W-:Y:S01]  /*103c0*/  FMUL R5, R3, R16 ;  /* 0x0000001003057220 */ /* 0x021fe20000400000 */
[----:B------:R-:W-:Y:S01]  /*103d0*/  ISETP.GT.AND P3, PT, R0, 0x89, P0 ;  /* 0x000000890000780c */ /* 0x000fe20000764270 */
[----:B------:R-:W-:Y:S02]  /*103e0*/  BSSY B1, `(.L_x_418) ;  /* 0x0000005000017945 */ /* 0x000fe40003800000 */
[----:B------:R-:W-:-:S05]  /*103f0*/  FFMA R5, R92, R2, R5 ;  /* 0x000000025c057223 */ /* 0x000fca0000000005 */
[----:B------:R0:W-:Y:S05]  /*10400*/  @P2 STG.E desc[UR36][R8.64+0x220], R5 ;  /* 0x0002200508002986 */ /* 0x0001ea000c101924 */
[----:B------:R-:W-:Y:S05]  /*10410*/  @!P3 BRA `(.L_x_419) ;  /* 0x000000000004b947 */ /* 0x000fea0003800000 */
[----:B------:R0:W5:Y:S02]  /*10420*/  LDG.E.LTC128B R3, desc[UR36][R6.64+0x224] ;  /* 0x0002242406037981 */ /* 0x000164000c1e1920 */
.L_x_419:
[----:B------:R-:W-:Y:S05]  /*10430*/  BSYNC B1 ;  /* 0x0000000000017941 */ /* 0x000fea0003800000 */
.L_x_418:
[----:B-----5:R-:W-:Y:S01]  /*10440*/  FMUL R4, R3, R16 ;  /* 0x0000001003047220 */ /* 0x020fe20000400000 */
[----:B------:R-:W-:Y:S01]  /*10450*/  ISETP.GT.AND P2, PT, R0, 0x88, P1 ;  /* 0x000000880000780c */ /* 0x000fe20000f44270 */
[----:B------:R-:W-:Y:S02]  /*10460*/  BSSY B1, `(.L_x_420) ;  /* 0x0000005000017945 */ /* 0x000fe40003800000 */
[----:B------:R-:W-:-:S05]  /*10470*/  FFMA R93, R93, R2, R4 ;  /* 0x000000025d5d7223 */ /* 0x000fca0000000004 */
[----:B------:R0:W-:Y:S05]  /*10480*/  @P3 STG.E desc[UR36][R8.64+0x224], R93 ;  /* 0x0002245d08003986 */ /* 0x0001ea000c101924 */
[----:B------:R-:W-:Y:S05]  /*10490*/  @!P2 BRA `(.L_x_421) ;  /* 0x000000000004a947 */ /* 0x000fea0003800000 */
[----:B------:R0:W5:Y:S02]  /*104a0*/  LDG.E.LTC128B R3, desc[UR36][R12.64+0x220] ;  /* 0x000220240c037981 */ /* 0x000164000c1e1920 */
.L_x_421:
[----:B------:R-:W-:Y:S05]  /*104b0*/  BSYNC B1 ;  /* 0x0000000000017941 */ /* 0x000fea0003800000 */
.L_x_420:
        /* <DEDUP_REMOVED lines=9> */
.L_x_423:
[----:B------:R-:W-:Y:S05]  /*10550*/  BSYNC B1 ;  /* 0x0000000000017941 */ /* 0x000fea0003800000 */
.L_x_422:
        /* <DEDUP_REMOVED lines=9> */
.L_x_425:
[----:B------:R-:W-:Y:S05]  /*105f0*/  BSYNC B1 ;  /* 0x0000000000017941 */ /* 0x000fea0003800000 */
.L_x_424:
[----:B0----5:R-:W-:Y:S01]  /*10600*/  FMUL R5, R3, R16 ;  /* 0x0000001003057220 */ /* 0x021fe20000400000 */
[----:B------:R-:W-:Y:S01]  /*10610*/  ISETP.GT.AND P3, PT, R0, 0x91, P0 ;  /* 0x000000910000780c */ /* 0x000fe20000764270 */
[----:B------:R-:W-:Y:S02]  /*10620*/  BSSY B1, `(.L_x_426) ;  /* 0x0000005000017945 */ /* 0x000fe40003800000 */
[----:B------:R-:W-:-:S05]  /*10630*/  FFMA R5, R96, R2, R5 ;  /* 0x0000000260057223 */ /* 0x000fca0000000005 */
[----:B------:R0:W-:Y:S05]  /*10640*/  @P2 STG.E desc[UR36][R8.64+0x240], R5 ;  /* 0x0002400508002986 */ /* 0x0001ea000c101924 */
[----:B------:R-:W-:Y:S05]  /*10650*/  @!P3 BRA `(.L_x_427) ;  /* 0x000000000004b947 */ /* 0x000fea0003800000 */
[----:B------:R0:W5:Y:S02]  /*10660*/  LDG.E.LTC128B R3, desc[UR36][R6.64+0x244] ;  /* 0x0002442406037981 */ /* 0x000164000c1e1920 */
.L_x_427:
[----:B------:R-:W-:Y:S05]  /*10670*/  BSYNC B1 ;  /* 0x0000000000017941 */ /* 0x000fea0003800000 */
.L_x_426:
[----:B-----5:R-:W-:Y:S01]  /*10680*/  FMUL R4, R3, R16 ;  /* 0x0000001003047220 */ /* 0x020fe20000400000 */
[----:B------:R-:W-:Y:S01]  /*10690*/  ISETP.GT.AND P2, PT, R0, 0x90, P1 ;  /* 0x000000900000780c */ /* 0x000fe20000f44270 */
[----:B------:R-:W-:Y:S02]  /*106a0*/  BSSY B1, `(.L_x_428) ;  /* 0x0000005000017945 */ /* 0x000fe40003800000 */
[----:B------:R-:W-:-:S05]  /*106b0*/  FFMA R97, R97, R2, R4 ;  /* 0x0000000261617223 */ /* 0x000fca0000000004 */
[----:B------:R0:W-:Y:S05]  /*106c0*/  @P3 STG.E desc[UR36][R8.64+0x244], R97 ;  /* 0x0002446108003986 */ /* 0x0001ea000c101924 */
[----:B------:R-:W-:Y:S05]  /*106d0*/  @!P2 BRA `(.L_x_429) ;  /* 0x000000000004a947 */ /* 0x000fea0003800000 */
[----:B------:R0:W5:Y:S02]  /*106e0*/  LDG.E.LTC128B R3, desc[UR36][R12.64+0x240] ;  /* 0x000240240c037981 */ /* 0x000164000c1e1920 */
.L_x_429:
[----:B------:R-:W-:Y:S05]  /*106f0*/  BSYNC B1 ;  /* 0x0000000000017941 */ /* 0x000fea0003800000 */
.L_x_428:
        /* <DEDUP_REMOVED lines=9> */
.L_x_431:
[----:B------:R-:W-:Y:S05]  /*10790*/  BSYNC B1 ;  /* 0x0000000000017941 */ /* 0x000fea0003800000 */
.L_x_430:
        /* <DEDUP_REMOVED lines=9> */
.L_x_433:
[----:B------:R-:W-:Y:S05]  /*10830*/  BSYNC B1 ;  /* 0x0000000000017941 */ /* 0x000fea0003800000 */
.L_x_432:
[----:B0----5:R-:W-:Y:S01]  /*10840*/  FMUL R5, R3, R16 ;  /* 0x0000001003057220 */ /* 0x021fe20000400000 */
[----:B------:R-:W-:Y:S01]  /*10850*/  ISETP.GT.AND P3, PT, R0, 0x99, P0 ;  /* 0x000000990000780c */ /* 0x000fe20000764270 */
[----:B------:R-:W-:Y:S02]  /*10860*/  BSSY B1, `(.L_x_434) ;  /* 0x0000005000017945 */ /* 0x000fe40003800000 */
[----:B------:R-:W-:-:S05]  /*10870*/  FFMA R5, R100, R2, R5 ;  /* 0x0000000264057223 */ /* 0x000fca0000000005 */
[----:B------:R0:W-:Y:S05]  /*10880*/  @P2 STG.E desc[UR36][R8.64+0x260], R5 ;  /* 0x0002600508002986 */ /* 0x0001ea000c101924 */
[----:B------:R-:W-:Y:S05]  /*10890*/  @!P3 BRA `(.L_x_435) ;  /* 0x000000000004b947 */ /* 0x000fea0003800000 */
[----:B------:R0:W5:Y:S02]  /*108a0*/  LDG.E.LTC128B R3, desc[UR36][R6.64+0x264] ;  /* 0x0002642406037981 */ /* 0x000164000c1e1920 */
.L_x_435:
[----:B------:R-:W-:Y:S05]  /*108b0*/  BSYNC B1 ;  /* 0x0000000000017941 */ /* 0x000fea0003800000 */
.L_x_434:
[----:B-----5:R-:W-:Y:S01]  /*108c0*/  FMUL R4, R3, R16 ;  /* 0x0000001003047220 */ /* 0x020fe20000400000 */
[----:B------:R-:W-:Y:S01]  /*108d0*/  ISETP.GT.AND P2, PT, R0, 0x98, P1 ;  /* 0x000000980000780c */ /* 0x000fe20000f44270 */
[----:B------:R-:W-:Y:S02]  /*108e0*/  BSSY B1, `(.L_x_436) ;  /* 0x0000005000017945 */ /* 0x000fe40003800000 */
[----:B------:R-:W-:-:S05]  /*108f0*/  FFMA R101, R101, R2, R4 ;  /* 0x0000000265657223 */ /* 0x000fca0000000004 */
[----:B------:R0:W-:Y:S05]  /*10900*/  @P3 STG.E desc[UR36][R8.64+0x264], R101 ;  /* 0x0002646508003986 */ /* 0x0001ea000c101924 */
[----:B------:R-:W-:Y:S05]  /*10910*/  @!P2 BRA `(.L_x_437) ;  /* 0x000000000004a947 */ /* 0x000fea0003800000 */
[----:B------:R0:W5:Y:S02]  /*10920*/  LDG.E.LTC128B R3, desc[UR36][R12.64+0x260] ;  /* 0x000260240c037981 */ /* 0x000164000c1e1920 */
.L_x_437:
[----:B------:R-:W-:Y:S05]  /*10930*/  BSYNC B1 ;  /* 0x0000000000017941 */ /* 0x000fea0003800000 */
.L_x_436:
        /* <DEDUP_REMOVED lines=9> */
.L_x_439:
[----:B------:R-:W-:Y:S05]  /*109d0*/  BSYNC B1 ;  /* 0x0000000000017941 */ /* 0x000fea0003800000 */
.L_x_438:
        /* <DEDUP_REMOVED lines=9> */
.L_x_441:
[----:B------:R-:W-:Y:S05]  /*10a70*/  BSYNC B1 ;  /* 0x0000000000017941 */ /* 0x000fea0003800000 */
.L_x_440:
[----:B0----5:R-:W-:Y:S01]  /*10a80*/  FMUL R5, R3, R16 ;  /* 0x0000001003057220 */ /* 0x021fe20000400000 */
[----:B------:R-:W-:Y:S01]  /*10a90*/  ISETP.GT.AND P3, PT, R0, 0xa1, P0 ;  /* 0x000000a10000780c */ /* 0x000fe20000764270 */
[----:B------:R-:W-:Y:S02]  /*10aa0*/  BSSY B1, `(.L_x_442) ;  /* 0x0000005000017945 */ /* 0x000fe40003800000 */
[----:B------:R-:W-:-:S05]  /*10ab0*/  FFMA R5, R104, R2, R5 ;  /* 0x0000000268057223 */ /* 0x000fca0000000005 */
[----:B------:R0:W-:Y:S05]  /*10ac0*/  @P2 STG.E desc[UR36][R8.64+0x280], R5 ;  /* 0x0002800508002986 */ /* 0x0001ea000c101924 */
[----:B------:R-:W-:Y:S05]  /*10ad0*/  @!P3 BRA `(.L_x_443) ;  /* 0x000000000004b947 */ /* 0x000fea0003800000 */
[----:B------:R0:W5:Y:S02]  /*10ae0*/  LDG.E.LTC128B R3, desc[UR36][R6.64+0x284] ;  /* 0x0002842406037981 */ /* 0x000164000c1e1920 */
.L_x_443:
[----:B------:R-:W-:Y:S05]  /*10af0*/  BSYNC B1 ;  /* 0x0000000000017941 */ /* 0x000fea0003800000 */
.L_x_442:
[----:B-----5:R-:W-:Y:S01]  /*10b00*/  FMUL R4, R3, R16 ;  /* 0x0000001003047220 */ /* 0x020fe20000400000 */
[----:B------:R-:W-:Y:S01]  /*10b10*/  ISETP.GT.AND P2, PT, R0, 0xa0, P1 ;  /* 0x000000a00000780c */ /* 0x000fe20000f44270 */
[----:B------:R-:W-:Y:S02]  /*10b20*/  BSSY B1, `(.L_x_444) ;  /* 0x0000005000017945 */ /* 0x000fe40003800000 */
[----:B------:R-:W-:-:S05]  /*10b30*/  FFMA R105, R105, R2, R4 ;  /* 0x0000000269697223 */ /* 0x000fca0000000004 */
[----:B------:R0:W-:Y:S05]  /*10b40*/  @P3 STG.E desc[UR36][R8.64+0x284], R105 ;  /* 0x0002846908003986 */ /* 0x0001ea000c101924 */
[----:B------:R-:W-:Y:S05]  /*10b50*/  @!P2 BRA `(.L_x_445) ;  /* 0x000000000004a947 */ /* 0x000fea0003800000 */
[----:B------:R0:W5:Y:S02]  /*10b60*/  LDG.E.LTC128B R3, desc[UR36][R12.64+0x280] ;  /* 0x000280240c037981 */ /* 0x000164000c1e1920 */
.L_x_445:
[----:B------:R-:W-:Y:S05]  /*10b70*/  BSYNC B1 ;  /* 0x0000000000017941 */ /* 0x000fea0003800000 */
.L_x_444:
        /* <DEDUP_REMOVED lines=9> */
.L_x_447:
[----:B------:R-:W-:Y:S05]  /*10c10*/  BSYNC B1 ;  /* 0x0000000000017941 */ /* 0x000fea0003800000 */
.L_x_446:
        /* <DEDUP_REMOVED lines=9> */
.L_x_449:
[----:B------:R-:W-:Y:S05]  /*10cb0*/  BSYNC B1 ;  /* 0x0000000000017941 */ /* 0x000fea0003800000 */
.L_x_448:
[----:B0----5:R-:W-:Y:S01]  /*10cc0*/  FMUL R5, R3, R16 ;  /* 0x0000001003057220 */ /* 0x021fe20000400000 */
[----:B------:R-:W-:Y:S01]  /*10cd0*/  ISETP.GT.AND P3, PT, R0, 0xa9, P0 ;  /* 0x000000a90000780c */ /* 0x000fe20000764270 */
[----:B------:R-:W-:Y:S02]  /*10ce0*/  BSSY B1, `(.L_x_450) ;  /* 0x0000005000017945 */ /* 0x000fe40003800000 */
[----:B------:R-:W-:-:S05]  /*10cf0*/  FFMA R5, R108, R2, R5 ;  /* 0x000000026c057223 */ /* 0x000fca0000000005 */
[----:B------:R0:W-:Y:S05]  /*10d00*/  @P2 STG.E desc[UR36][R8.64+0x2a0], R5 ;  /* 0x0002a00508002986 */ /* 0x0001ea000c101924 */
[----:B------:R-:W-:Y:S05]  /*10d10*/  @!P3 BRA `(.L_x_451) ;  /* 0x000000000004b947 */ /* 0x000fea0003800000 */
[----:B------:R0:W5:Y:S02]  /*10d20*/  LDG.E.LTC128B R3, desc[UR36][R6.64+0x2a4] ;  /* 0x0002a42406037981 */ /* 0x000164000c1e1920 */
.L_x_451:
[----:B------:R-:W-:Y:S05]  /*10d30*/  BSYNC B1 ;  /* 0x0000000000017941 */ /* 0x000fea0003800000 */
.L_x_450:
[----:B-----5:R-:W-:Y:S01]  /*10d40*/  FMUL R4, R3, R16 ;  /* 0x0000001003047220 */ /* 0x020fe20000400000 */
[----:B------:R-:W-:Y:S01]  /*10d50*/  ISETP.GT.AND P2, PT, R0, 0xa8, P1 ;  /* 0x000000a80000780c */ /* 0x000fe20000f44270 */
[----:B------:R-:W-:Y:S02]  /*10d60*/  BSSY B1, `(.L_x_452) ;  /* 0x0000005000017945 */ /* 0x000fe40003800000 */
[----:B------:R-:W-:-:S05]  /*10d70*/  FFMA R109, R109, R2, R4 ;  /* 0x000000026d6d7223 */ /* 0x000fca0000000004 */
[----:B------:R0:W-:Y:S05]  /*10d80*/  @P3 STG.E desc[UR36][R8.64+0x2a4], R109 ;  /* 0x0002a46d08003986 */ /* 0x0001ea000c101924 */
[----:B------:R-:W-:Y:S05]  /*10d90*/  @!P2 BRA `(.L_x_453) ;  /* 0x000000000004a947 */ /* 0x000fea0003800000 */
[----:B------:R0:W5:Y:S02]  /*10da0*/  LDG.E.LTC128B R3, desc[UR36][R12.64+0x2a0] ;  /* 0x0002a0240c037981 */ /* 0x000164000c1e1920 */
.L_x_453:
[----:B------:R-:W-:Y:S05]  /*10db0*/  BSYNC B1 ;  /* 0x0000000000017941 */ /* 0x000fea0003800000 */
.L_x_452:
        /* <DEDUP_REMOVED lines=9> */
.L_x_455:
[----:B------:R-:W-:Y:S05]  /*10e50*/  BSYNC B1 ;  /* 0x0000000000017941 */ /* 0x000fea0003800000 */
.L_x_454:
        /* <DEDUP_REMOVED lines=9> */
.L_x_457:
[----:B------:R-:W-:Y:S05]  /*10ef0*/  BSYNC B1 ;  /* 0x0000000000017941 */ /* 0x000fea0003800000 */
.L_x_456:
[----:B0----5:R-:W-:Y:S01]  /*10f00*/  FMUL R5, R3, R16 ;  /* 0x0000001003057220 */ /* 0x021fe20000400000 */
[----:B------:R-:W-:Y:S01]  /*10f10*/  ISETP.GT.AND P3, PT, R0, 0xb1, P0 ;  /* 0x000000b10000780c */ /* 0x000fe20000764270 */
[----:B------:R-:W-:Y:S02]  /*10f20*/  BSSY B1, `(.L_x_458) ;  /* 0x0000005000017945 */ /* 0x000fe40003800000 */
[----:B------:R-:W-:-:S05]  /*10f30*/  FFMA R5, R112, R2, R5 ;  /* 0x0000000270057223 */ /* 0x000fca0000000005 */
[----:B------:R0:W-:Y:S05]  /*10f40*/  @P2 STG.E desc[UR36][R8.64+0x2c0], R5 ;  /* 0x0002c00508002986 */ /* 0x0001ea000c101924 */
[----:B------:R-:W-:Y:S05]  /*10f50*/  @!P3 BRA `(.L_x_459) ;  /* 0x000000000004b947 */ /* 0x000fea0003800000 */
[----:B------:R0:W5:Y:S02]  /*10f60*/  LDG.E.LTC128B R3, desc[UR36][R6.64+0x2c4] ;  /* 0x0002c42406037981 */ /* 0x000164000c1e1920 */
.L_x_459:
[----:B------:R-:W-:Y:S05]  /*10f70*/  BSYNC B1 ;  /* 0x0000000000017941 */ /* 0x000fea0003800000 */
.L_x_458:
[----:B-----5:R-:W-:Y:S01]  /*10f80*/  FMUL R4, R3, R16 ;  /* 0x0000001003047220 */ /* 0x020fe20000400000 */
[----:B------:R-:W-:Y:S01]  /*10f90*/  ISETP.GT.AND P2, PT, R0, 0xb0, P1 ;  /* 0x000000b00000780c */ /* 0x000fe20000f44270 */
[----:B------:R-:W-:Y:S02]  /*10fa0*/  BSSY B1, `(.L_x_460) ;  /* 0x0000005000017945 */ /* 0x000fe40003800000 */
[----:B------:R-:W-:-:S05]  /*10fb0*/  FFMA R113, R113, R2, R4 ;  /* 0x0000000271717223 */ /* 0x000fca0000000004 */
[----:B------:R0:W-:Y:S05]  /*10fc0*/  @P3 STG.E desc[UR36][R8.64+0x2c4], R113 ;  /* 0x0002c47108003986 */ /* 0x0001ea000c101924 */
[----:B------:R-:W-:Y:S05]  /*10fd0*/  @!P2 BRA `(.L_x_461) ;  /* 0x000000000004a947 */ /* 0x000fea0003800000 */
[----:B------:R0:W5:Y:S02]  /*10fe0*/  LDG.E.LTC128B R3, desc[UR36][R12.64+0x2c0] ;  /* 0x0002c0240c037981 */ /* 0x000164000c1e1920 */
.L_x_461:
[----:B------:R-:W-:Y:S05]  /*10ff0*/  BSYNC B1 ;  /* 0x0000000000017941 */ /* 0x000fea0003800000 */
.L_x_460:
        /* <DEDUP_REMOVED lines=9> */
.L_x_463:
[----:B------:R-:W-:Y:S05]  /*11090*/  BSYNC B1 ;  /* 0x0000000000017941 */ /* 0x000fea0003800000 */
.L_x_462:
        /* <DEDUP_REMOVED lines=9> */
.L_x_465:
[----:B------:R-:W-:Y:S05]  /*11130*/  BSYNC B1 ;  /* 0x0000000000017941 */ /* 0x000fea0003800000 */
.L_x_464:
[----:B0----5:R-:W-:Y:S01]  /*11140*/  FMUL R5, R3, R16 ;  /* 0x0000001003057220 */ /* 0x021fe20000400000 */
[----:B------:R-:W-:Y:S01]  /*11150*/  ISETP.GT.AND P3, PT, R0, 0xb9, P0 ;  /* 0x000000b90000780c */ /* 0x000fe20000764270 */
[----:B------:R-:W-:Y:S02]  /*11160*/  BSSY B1, `(.L_x_466) ;  /* 0x0000005000017945 */ /* 0x000fe40003800000 */
[----:B------:R-:W-:-:S05]  /*11170*/  FFMA R5, R116, R2, R5 ;  /* 0x0000000274057223 */ /* 0x000fca0000000005 */
[----:B------:R0:W-:Y:S05]  /*11180*/  @P2 STG.E desc[UR36][R8.64+0x2e0], R5 ;  /* 0x0002e00508002986 */ /* 0x0001ea000c101924 */
[----:B------:R-:W-:Y:S05]  /*11190*/  @!P3 BRA `(.L_x_467) ;  /* 0x000000000004b947 */ /* 0x000fea0003800000 */
[----:B------:R0:W5:Y:S02]  /*111a0*/  LDG.E.LTC128B R3, desc[UR36][R6.64+0x2e4] ;  /* 0x0002e42406037981 */ /* 0x000164000c1e1920 */
.L_x_467:
[----:B------:R-:W-:Y:S05]  /*111b0*/  BSYNC B1 ;  /* 0x0000000000017941 */ /* 0x000fea0003800000 */
.L_x_466:
[----:B-----5:R-:W-:Y:S01]  /*111c0*/  FMUL R4, R3, R16 ;  /* 0x0000001003047220 */ /* 0x020fe20000400000 */
[----:B------:R-:W-:Y:S01]  /*111d0*/  ISETP.GT.AND P2, PT, R0, 0xb8, P1 ;  /* 0x000000b80000780c */ /* 0x000fe20000f44270 */
[----:B------:R-:W-:Y:S02]  /*111e0*/  BSSY B1, `(.L_x_468) ;  /* 0x0000005000017945 */ /* 0x000fe40003800000 */
[----:B------:R-:W-:-:S05]  /*111f0*/  FFMA R117, R117, R2, R4 ;  /* 0x0000000275757223 */ /* 0x000fca0000000004 */
[----:B------:R0:W-:Y:S05]  /*11200*/  @P3 STG.E desc[UR36][R8.64+0x2e4], R117 ;  /* 0x0002e47508003986 */ /* 0x0001ea000c101924 */
[----:B------:R-:W-:Y:S05]  /*11210*/  @!P2 BRA `(.L_x_469) ;  /* 0x000000000004a947 */ /* 0x000fea0003800000 */
[----:B------:R0:W5:Y:S02]  /*11220*/  LDG.E.LTC128B R3, desc[UR36][R12.64+0x2e0] ;  /* 0x0002e0240c037981 */ /* 0x000164000c1e1920 */
.L_x_469:
[----:B------:R-:W-:Y:S05]  /*11230*/  BSYNC B1 ;  /* 0x0000000000017941 */ /* 0x000fea0003800000 */
.L_x_468:
        /* <DEDUP_REMOVED lines=9> */
.L_x_471:
[----:B------:R-:W-:Y:S05]  /*112d0*/  BSYNC B1 ;  /* 0x0000000000017941 */ /* 0x000fea0003800000 */
.L_x_470:
        /* <DEDUP_REMOVED lines=9> */
.L_x_473:
[----:B------:R-:W-:Y:S05]  /*11370*/  BSYNC B1 ;  /* 0x0000000000017941 */ /* 0x000fea0003800000 */
.L_x_472:
[----:B0----5:R-:W-:Y:S01]  /*11380*/  FMUL R5, R3, R16 ;  /* 0x0000001003057220 */ /* 0x021fe20000400000 */
[----:B------:R-:W-:Y:S01]  /*11390*/  ISETP.GT.AND P3, PT, R0, 0xc1, P0 ;  /* 0x000000c10000780c */ /* 0x000fe20000764270 */
[----:B------:R-:W-:Y:S02]  /*113a0*/  BSSY B1, `(.L_x_474) ;  /* 0x0000005000017945 */ /* 0x000fe40003800000 */
[----:B------:R-:W-:-:S05]  /*113b0*/  FFMA R5, R120, R2, R5 ;  /* 0x0000000278057223 */ /* 0x000fca0000000005 */
[----:B------:R0:W-:Y:S05]  /*113c0*/  @P2 STG.E desc[UR36][R8.64+0x300], R5 ;  /* 0x0003000508002986 */ /* 0x0001ea000c101924 */
[----:B------:R-:W-:Y:S05]  /*113d0*/  @!P3 BRA `(.L_x_475) ;  /* 0x000000000004b947 */ /* 0x000fea0003800000 */
[----:B------:R0:W5:Y:S02]  /*113e0*/  LDG.E.LTC128B R3, desc[UR36][R6.64+0x304] ;  /* 0x0003042406037981 */ /* 0x000164000c1e1920 */
.L_x_475:
[----:B------:R-:W-:Y:S05]  /*113f0*/  BSYNC B1 ;  /* 0x0000000000017941 */ /* 0x000fea0003800000 */
.L_x_474:
[----:B-----5:R-:W-:Y:S01]  /*11400*/  FMUL R4, R3, R16 ;  /* 0x0000001003047220 */ /* 0x020fe20000400000 */
[----:B------:R-:W-:Y:S01]  /*11410*/  ISETP.GT.AND P2, PT, R0, 0xc0, P1 ;  /* 0x000000c00000780c */ /* 0x000fe20000f44270 */
[----:B------:R-:W-:Y:S02]  /*11420*/  BSSY B1, `(.L_x_476) ;  /* 0x0000005000017945 */ /* 0x000fe40003800000 */
[----:B------:R-:W-:-:S05]  /*11430*/  FFMA R121, R121, R2, R4 ;  /* 0x0000000279797223 */ /* 0x000fca0000000004 */
[----:B------:R0:W-:Y:S05]  /*11440*/  @P3 STG.E desc[UR36][R8.64+0x304], R121 ;  /* 0x0003047908003986 */ /* 0x0001ea000c101924 */
[----:B------:R-:W-:Y:S05]  /*11450*/  @!P2 BRA `(.L_x_477) ;  /* 0x000000000004a947 */ /* 0x000fea0003800000 */
[----:B------:R0:W5:Y:S02]  /*11460*/  LDG.E.LTC128B R3, desc[UR36][R12.64+0x300] ;  /* 0x000300240c037981 */ /* 0x000164000c1e1920 */
.L_x_477:
[----:B------:R-:W-:Y:S05]  /*11470*/  BSYNC B1 ;  /* 0x0000000000017941 */ /* 0x000fea0003800000 */
.L_x_476:
        /* <DEDUP_REMOVED lines=9> */
.L_x_479:
[----:B------:R-:W-:Y:S05]  /*11510*/  BSYNC B1 ;  /* 0x0000000000017941 */ /* 0x000fea0003800000 */
.L_x_478:
        /* <DEDUP_REMOVED lines=9> */
.L_x_481:
[----:B------:R-:W-:Y:S05]  /*115b0*/  BSYNC B1 ;  /* 0x0000000000017941 */ /* 0x000fea0003800000 */
.L_x_480:
[----:B0----5:R-:W-:Y:S01]  /*115c0*/  FMUL R5, R3, R16 ;  /* 0x0000001003057220 */ /* 0x021fe20000400000 */
[----:B------:R-:W-:Y:S01]  /*115d0*/  ISETP.GT.AND P3, PT, R0, 0xc9, P0 ;  /* 0x000000c90000780c */ /* 0x000fe20000764270 */
[----:B------:R-:W-:Y:S02]  /*115e0*/  BSSY B1, `(.L_x_482) ;  /* 0x0000005000017945 */ /* 0x000fe40003800000 */
[----:B------:R-:W-:-:S05]  /*115f0*/  FFMA R5, R124, R2, R5 ;  /* 0x000000027c057223 */ /* 0x000fca0000000005 */
[----:B------:R0:W-:Y:S05]  /*11600*/  @P2 STG.E desc[UR36][R8.64+0x320], R5 ;  /* 0x0003200508002986 */ /* 0x0001ea000c101924 */
[----:B------:R-:W-:Y:S05]  /*11610*/  @!P3 BRA `(.L_x_483) ;  /* 0x000000000004b947 */ /* 0x000fea0003800000 */
[----:B------:R0:W5:Y:S02]  /*11620*/  LDG.E.LTC128B R3, desc[UR36][R6.64+0x324] ;  /* 0x0003242406037981 */ /* 0x000164000c1e1920 */
.L_x_483:
[----:B------:R-:W-:Y:S05]  /*11630*/  BSYNC B1 ;  /* 0x0000000000017941 */ /* 0x000fea0003800000 */
.L_x_482:
[----:B-----5:R-:W-:Y:S01]  /*11640*/  FMUL R4, R3, R16 ;  /* 0x0000001003047220 */ /* 0x020fe20000400000 */
[----:B------:R-:W-:Y:S01]  /*11650*/  ISETP.GT.AND P2, PT, R0, 0xc8, P1 ;  /* 0x000000c80000780c */ /* 0x000fe20000f44270 */
[----:B------:R-:W-:Y:S02]  /*11660*/  BSSY B1, `(.L_x_484) ;  /* 0x0000005000017945 */ /* 0x000fe40003800000 */
[----:B------:R-:W-:-:S05]  /*11670*/  FFMA R125, R125, R2, R4 ;  /* 0x000000027d7d7223 */ /* 0x000fca0000000004 */
[----:B------:R0:W-:Y:S05]  /*11680*/  @P3 STG.E desc[UR36][R8.64+0x324], R125 ;  /* 0x0003247d08003986 */ /* 0x0001ea000c101924 */
[----:B------:R-:W-:Y:S05]  /*11690*/  @!P2 BRA `(.L_x_485) ;  /* 0x000000000004a947 */ /* 0x000fea0003800000 */
[----:B------:R0:W5:Y:S02]  /*116a0*/  LDG.E.LTC128B R3, desc[UR36][R12.64+0x320] ;  /* 0x000320240c037981 */ /* 0x000164000c1e1920 */
.L_x_485:
[----:B------:R-:W-:Y:S05]  /*116b0*/  BSYNC B1 ;  /* 0x0000000000017941 */ /* 0x000fea0003800000 */
.L_x_484:
        /* <DEDUP_REMOVED lines=9> */
.L_x_487:
[----:B------:R-:W-:Y:S05]  /*11750*/  BSYNC B1 ;  /* 0x0000000000017941 */ /* 0x000fea0003800000 */
.L_x_486:
        /* <DEDUP_REMOVED lines=9> */
.L_x_489:
[----:B------:R-:W-:Y:S05]  /*117f0*/  BSYNC B1 ;  /* 0x0000000000017941 */ /* 0x000fea0003800000 */
.L_x_488:
[----:B0----5:R-:W-:Y:S01]  /*11800*/  FMUL R5, R3, R16 ;  /* 0x0000001003057220 */ /* 0x021fe20000400000 */
[----:B------:R-:W-:Y:S01]  /*11810*/  ISETP.GT.AND P3, PT, R0, 0xd1, P0 ;  /* 0x000000d10000780c */ /* 0x000fe20000764270 */
[----:B------:R-:W-:Y:S02]  /*11820*/  BSSY B1, `(.L_x_490) ;  /* 0x0000005000017945 */ /* 0x000fe40003800000 */
[----:B------:R-:W-:-:S05]  /*11830*/  FFMA R5, R128, R2, R5 ;  /* 0x0000000280057223 */ /* 0x000fca0000000005 */
[----:B------:R0:W-:Y:S05]  /*11840*/  @P2 STG.E desc[UR36][R8.64+0x340], R5 ;  /* 0x0003400508002986 */ /* 0x0001ea000c101924 */
[----:B------:R-:W-:Y:S05]  /*11850*/  @!P3 BRA `(.L_x_491) ;  /* 0x000000000004b947 */ /* 0x000fea0003800000 */
[----:B------:R0:W5:Y:S02]  /*11860*/  LDG.E.LTC128B R3, desc[UR36][R6.64+0x344] ;  /* 0x0003442406037981 */ /* 0x000164000c1e1920 */
.L_x_491:
[----:B------:R-:W-:Y:S05]  /*11870*/  BSYNC B1 ;  /* 0x0000000000017941 */ /* 0x000fea0003800000 */
.L_x_490:
[----:B-----5:R-:W-:Y:S01]  /*11880*/  FMUL R4, R3, R16 ;  /* 0x0000001003047220 */ /* 0x020fe20000400000 */
[----:B------:R-:W-:Y:S01]  /*11890*/  ISETP.GT.AND P2, PT, R0, 0xd0, P1 ;  /* 0x000000d00000780c */ /* 0x000fe20000f44270 */
[----:B------:R-:W-:Y:S02]  /*118a0*/  BSSY B1, `(.L_x_492) ;  /* 0x0000005000017945 */ /* 0x000fe40003800000 */
[----:B------:R-:W-:-:S05]  /*118b0*/  FFMA R129, R129, R2, R4 ;  /* 0x0000000281817223 */ /* 0x000fca0000000004 */
[----:B------:R0:W-:Y:S05]  /*118c0*/  @P3 STG.E desc[UR36][R8.64+0x344], R129 ;  /* 0x0003448108003986 */ /* 0x0001ea000c101924 */
[----:B------:R-:W-:Y:S05]  /*118d0*/  @!P2 BRA `(.L_x_493) ;  /* 0x000000000004a947 */ /* 0x000fea0003800000 */
[----:B------:R0:W5:Y:S02]  /*118e0*/  LDG.E.LTC128B R3, desc[UR36][R12.64+0x340] ;  /* 0x000340240c037981 */ /* 0x000164000c1e1920 */
.L_x_493:
[----:B------:R-:W-:Y:S05]  /*118f0*/  BSYNC B1 ;  /* 0x0000000000017941 */ /* 0x000fea0003800000 */
.L_x_492:
        /* <DEDUP_REMOVED lines=9> */
.L_x_495:
[----:B------:R-:W-:Y:S05]  /*11990*/  BSYNC B1 ;  /* 0x0000000000017941 */ /* 0x000fea0003800000 */
.L_x_494:
        /* <DEDUP_REMOVED lines=9> */
.L_x_497:
[----:B------:R-:W-:Y:S05]  /*11a30*/  BSYNC B1 ;  /* 0x0000000000017941 */ /* 0x000fea0003800000 */
.L_x_496:
[----:B0----5:R-:W-:Y:S01]  /*11a40*/  FMUL R5, R3, R16 ;  /* 0x0000001003057220 */ /* 0x021fe20000400000 */
[----:B------:R-:W-:Y:S01]  /*11a50*/  ISETP.GT.AND P3, PT, R0, 0xd9, P0 ;  /* 0x000000d90000780c */ /* 0x000fe20000764270 */
[----:B------:R-:W-:Y:S02]  /*11a60*/  BSSY B1, `(.L_x_498) ;  /* 0x0000005000017945 */ /* 0x000fe40003800000 */
[----:B------:R-:W-:-:S05]  /*11a70*/  FFMA R5, R132, R2, R5 ;  /* 0x0000000284057223 */ /* 0x000fca0000000005 */
[----:B------:R0:W-:Y:S05]  /*11a80*/  @P2 STG.E desc[UR36][R8.64+0x360], R5 ;  /* 0x0003600508002986 */ /* 0x0001ea000c101924 */
[----:B------:R-:W-:Y:S05]  /*11a90*/  @!P3 BRA `(.L_x_499) ;  /* 0x000000000004b947 */ /* 0x000fea0003800000 */
[----:B------:R0:W5:Y:S02]  /*11aa0*/  LDG.E.LTC128B R3, desc[UR36][R6.64+0x364] ;  /* 0x0003642406037981 */ /* 0x000164000c1e1920 */
.L_x_499:
[----:B------:R-:W-:Y:S05]  /*11ab0*/  BSYNC B1 ;  /* 0x0000000000017941 */ /* 0x000fea0003800000 */
.L_x_498:
[----:B-----5:R-:W-:Y:S01]  /*11ac0*/  FMUL R4, R3, R16 ;  /* 0x0000001003047220 */ /* 0x020fe20000400000 */
[----:B------:R-:W-:Y:S01]  /*11ad0*/  ISETP.GT.AND P2, PT, R0, 0xd8, P1 ;  /* 0x000000d80000780c */ /* 0x000fe20000f44270 */
[----:B------:R-:W-:Y:S02]  /*11ae0*/  BSSY B1, `(.L_x_500) ;  /* 0x0000005000017945 */ /* 0x000fe40003800000 */
[----:B------:R-:W-:-:S05]  /*11af0*/  FFMA R133, R133, R2, R4 ;  /* 0x0000000285857223 */ /* 0x000fca0000000004 */
[----:B------:R0:W-:Y:S05]  /*11b00*/  @P3 STG.E desc[UR36][R8.64+0x364], R133 ;  /* 0x0003648508003986 */ /* 0x0001ea000c101924 */
[----:B------:R-:W-:Y:S05]  /*11b10*/  @!P2 BRA `(.L_x_501) ;  /* 0x000000000004a947 */ /* 0x000fea0003800000 */
[----:B------:R0:W5:Y:S02]  /*11b20*/  LDG.E.LTC128B R3, desc[UR36][R12.64+0x360] ;  /* 0x000360240c037981 */ /* 0x000164000c1e1920 */
.L_x_501:
[----:B------:R-:W-:Y:S05]  /*11b30*/  BSYNC B1 ;  /* 0x0000000000017941 */ /* 0x000fea0003800000 */
.L_x_500:
        /* <DEDUP_REMOVED lines=9> */
.L_x_503:
[----:B------:R-:W-:Y:S05]  /*11bd0*/  BSYNC B1 ;  /* 0x0000000000017941 */ /* 0x000fea0003800000 */
.L_x_502:
        /* <DEDUP_REMOVED lines=9> */
.L_x_505:
[----:B------:R-:W-:Y:S05]  /*11c70*/  BSYNC B1 ;  /* 0x0000000000017941 */ /* 0x000fea0003800000 */
.L_x_504:
[----:B0----5:R-:W-:Y:S01]  /*11c80*/  FMUL R5, R3, R16 ;  /* 0x0000001003057220 */ /* 0x021fe20000400000 */
[----:B------:R-:W-:Y:S01]  /*11c90*/  ISETP.GT.AND P3, PT, R0, 0xe1, P0 ;  /* 0x000000e10000780c */ /* 0x000fe20000764270 */
[----:B------:R-:W-:Y:S02]  /*11ca0*/  BSSY B1, `(.L_x_506) ;  /* 0x0000005000017945 */ /* 0x000fe40003800000 */
[----:B------:R-:W-:-:S05]  /*11cb0*/  FFMA R5, R136, R2, R5 ;  /* 0x0000000288057223 */ /* 0x000fca0000000005 */
[----:B------:R0:W-:Y:S05]  /*11cc0*/  @P2 STG.E desc[UR36][R8.64+0x380], R5 ;  /* 0x0003800508002986 */ /* 0x0001ea000c101924 */
[----:B------:R-:W-:Y:S05]  /*11cd0*/  @!P3 BRA `(.L_x_507) ;  /* 0x000000000004b947 */ /* 0x000fea0003800000 */
[----:B------:R0:W5:Y:S02]  /*11ce0*/  LDG.E.LTC128B R3, desc[UR36][R6.64+0x384] ;  /* 0x0003842406037981 */ /* 0x000164000c1e1920 */
.L_x_507:
[----:B------:R-:W-:Y:S05]  /*11cf0*/  BSYNC B1 ;  /* 0x0000000000017941 */ /* 0x000fea0003800000 */
.L_x_506:
[----:B-----5:R-:W-:Y:S01]  /*11d00*/  FMUL R4, R3, R16 ;  /* 0x0000001003047220 */ /* 0x020fe20000400000 */
[----:B------:R-:W-:Y:S01]  /*11d10*/  ISETP.GT.AND P2, PT, R0, 0xe0, P1 ;  /* 0x000000e00000780c */ /* 0x000fe20000f44270 */
[----:B------:R-:W-:Y:S02]  /*11d20*/  BSSY B1, `(.L_x_508) ;  /* 0x0000005000017945 */ /* 0x000fe40003800000 */
[----:B------:R-:W-:-:S05]  /*11d30*/  FFMA R137, R137, R2, R4 ;  /* 0x0000000289897223 */ /* 0x000fca0000000004 */
[----:B------:R0:W-:Y:S05]  /*11d40*/  @P3 STG.E desc[UR36][R8.64+0x384], R137 ;  /* 0x0003848908003986 */ /* 0x0001ea000c101924 */
[----:B------:R-:W-:Y:S05]  /*11d50*/  @!P2 BRA `(.L_x_509) ;  /* 0x000000000004a947 */ /* 0x000fea0003800000 */
[----:B------:R0:W5:Y:S02]  /*11d60*/  LDG.E.LTC128B R3, desc[UR36][R12.64+0x380] ;  /* 0x000380240c037981 */ /* 0x000164000c1e1920 */
.L_x_509:
[----:B------:R-:W-:Y:S05]  /*11d70*/  BSYNC B1 ;  /* 0x0000000000017941 */ /* 0x000fea0003800000 */
.L_x_508:
        /* <DEDUP_REMOVED lines=9> */
.L_x_511:
[----:B------:R-:W-:Y:S05]  /*11e10*/  BSYNC B1 ;  /* 0x0000000000017941 */ /* 0x000fea0003800000 */
.L_x_510:
        /* <DEDUP_REMOVED lines=9> */
.L_x_513:
[----:B------:R-:W-:Y:S05]  /*11eb0*/  BSYNC B1 ;  /* 0x0000000000017941 */ /* 0x000fea0003800000 */
.L_x_512:
[----:B0----5:R-:W-:Y:S01]  /*11ec0*/  FMUL R5, R3, R16 ;  /* 0x0000001003057220 */ /* 0x021fe20000400000 */
[----:B------:R-:W-:Y:S01]  /*11ed0*/  ISETP.GT.AND P3, PT, R0, 0xe9, P0 ;  /* 0x000000e90000780c */ /* 0x000fe20000764270 */
[----:B------:R-:W-:Y:S02]  /*11ee0*/  BSSY B1, `(.L_x_514) ;  /* 0x0000005000017945 */ /* 0x000fe40003800000 */
[----:B------:R-:W-:-:S05]  /*11ef0*/  FFMA R5, R140, R2, R5 ;  /* 0x000000028c057223 */ /* 0x000fca0000000005 */
[----:B------:R0:W-:Y:S05]  /*11f00*/  @P2 STG.E desc[UR36][R8.64+0x3a0], R5 ;  /* 0x0003a00508002986 */ /* 0x0001ea000c101924 */
[----:B------:R-:W-:Y:S05]  /*11f10*/  @!P3 BRA `(.L_x_515) ;  /* 0x000000000004b947 */ /* 0x000fea0003800000 */
[----:B------:R0:W5:Y:S02]  /*11f20*/  LDG.E.LTC128B R3, desc[UR36][R6.64+0x3a4] ;  /* 0x0003a42406037981 */ /* 0x000164000c1e1920 */
.L_x_515:
[----:B------:R-:W-:Y:S05]  /*11f30*/  BSYNC B1 ;  /* 0x0000000000017941 */ /* 0x000fea0003800000 */
.L_x_514:
[----:B-----5:R-:W-:Y:S01]  /*11f40*/  FMUL R4, R3, R16 ;  /* 0x0000001003047220 */ /* 0x020fe20000400000 */
[----:B------:R-:W-:Y:S01]  /*11f50*/  ISETP.GT.AND P2, PT, R0, 0xe8, P1 ;  /* 0x000000e80000780c */ /* 0x000fe20000f44270 */
[----:B------:R-:W-:Y:S02]  /*11f60*/  BSSY B1, `(.L_x_516) ;  /* 0x0000005000017945 */ /* 0x000fe40003800000 */
[----:B------:R-:W-:-:S05]  /*11f70*/  FFMA R141, R141, R2, R4 ;  /* 0x000000028d8d7223 */ /* 0x000fca0000000004 */
[----:B------:R0:W-:Y:S05]  /*11f80*/  @P3 STG.E desc[UR36][R8.64+0x3a4], R141 ;  /* 0x0003a48d08003986 */ /* 0x0001ea000c101924 */
[----:B------:R-:W-:Y:S05]  /*11f90*/  @!P2 BRA `(.L_x_517) ;  /* 0x000000000004a947 */ /* 0x000fea0003800000 */
[----:B------:R0:W5:Y:S02]  /*11fa0*/  LDG.E.LTC128B R3, desc[UR36][R12.64+0x3a0] ;  /* 0x0003a0240c037981 */ /* 0x000164000c1e1920 */
.L_x_517:
[----:B------:R-:W-:Y:S05]  /*11fb0*/  BSYNC B1 ;  /* 0x0000000000017941 */ /* 0x000fea0003800000 */
.L_x_516:
        /* <DEDUP_REMOVED lines=9> */
.L_x_519:
[----:B------:R-:W-:Y:S05]  /*12050*/  BSYNC B1 ;  /* 0x0000000000017941 */ /* 0x000fea0003800000 */
.L_x_518:
        /* <DEDUP_REMOVED lines=9> */
.L_x_521:
[----:B------:R-:W-:Y:S05]  /*120f0*/  BSYNC B1 ;  /* 0x0000000000017941 */ /* 0x000fea0003800000 */
.L_x_520:
[----:B0----5:R-:W-:Y:S01]  /*12100*/  FMUL R5, R3, R16 ;  /* 0x0000001003057220 */ /* 0x021fe20000400000 */
[----:B------:R-:W-:Y:S01]  /*12110*/  ISETP.GT.AND P3, PT, R0, 0xf1, P0 ;  /* 0x000000f10000780c */ /* 0x000fe20000764270 */
[----:B------:R-:W-:Y:S02]  /*12120*/  BSSY B1, `(.L_x_522) ;  /* 0x0000005000017945 */ /* 0x000fe40003800000 */
[----:B------:R-:W-:-:S05]  /*12130*/  FFMA R5, R144, R2, R5 ;  /* 0x0000000290057223 */ /* 0x000fca0000000005 */
[----:B------:R0:W-:Y:S05]  /*12140*/  @P2 STG.E desc[UR36][R8.64+0x3c0], R5 ;  /* 0x0003c00508002986 */ /* 0x0001ea000c101924 */
[----:B------:R-:W-:Y:S05]  /*12150*/  @!P3 BRA `(.L_x_523) ;  /* 0x000000000004b947 */ /* 0x000fea0003800000 */
[----:B------:R0:W5:Y:S02]  /*12160*/  LDG.E.LTC128B R3, desc[UR36][R6.64+0x3c4] ;  /* 0x0003c42406037981 */ /* 0x000164000c1e1920 */
.L_x_523:
[----:B------:R-:W-:Y:S05]  /*12170*/  BSYNC B1 ;  /* 0x0000000000017941 */ /* 0x000fea0003800000 */
.L_x_522:
[----:B-----5:R-:W-:Y:S01]  /*12180*/  FMUL R4, R3, R16 ;  /* 0x0000001003047220 */ /* 0x020fe20000400000 */
[----:B------:R-:W-:Y:S01]  /*12190*/  ISETP.GT.AND P2, PT, R0, 0xf0, P1 ;  /* 0x000000f00000780c */ /* 0x000fe20000f44270 */
[----:B------:R-:W-:Y:S02]  /*121a0*/  BSSY B1, `(.L_x_524) ;  /* 0x0000005000017945 */ /* 0x000fe40003800000 */
[----:B------:R-:W-:-:S05]  /*121b0*/  FFMA R145, R145, R2, R4 ;  /* 0x0000000291917223 */ /* 0x000fca0000000004 */
[----:B------:R0:W-:Y:S05]  /*121c0*/  @P3 STG.E desc[UR36][R8.64+0x3c4], R145 ;  /* 0x0003c49108003986 */ /* 0x0001ea000c101924 */
[----:B------:R-:W-:Y:S05]  /*121d0*/  @!P2 BRA `(.L_x_525) ;  /* 0x000000000004a947 */ /* 0x000fea0003800000 */
[----:B------:R0:W5:Y:S02]  /*121e0*/  LDG.E.LTC128B R3, desc[UR36][R12.64+0x3c0] ;  /* 0x0003c0240c037981 */ /* 0x000164000c1e1920 */
.L_x_525:
[----:B------:R-:W-:Y:S05]  /*121f0*/  BSYNC B1 ;  /* 0x0000000000017941 */ /* 0x000fea0003800000 */
.L_x_524:
        /* <DEDUP_REMOVED lines=9> */
.L_x_527:
[----:B------:R-:W-:Y:S05]  /*12290*/  BSYNC B1 ;  /* 0x0000000000017941 */ /* 0x000fea0003800000 */
.L_x_526:
        /* <DEDUP_REMOVED lines=9> */
.L_x_529:
[----:B------:R-:W-:Y:S05]  /*12330*/  BSYNC B1 ;  /* 0x0000000000017941 */ /* 0x000fea0003800000 */
.L_x_528:
[----:B0----5:R-:W-:Y:S01]  /*12340*/  FMUL R5, R3, R16 ;  /* 0x0000001003057220 */ /* 0x021fe20000400000 */
[----:B------:R-:W-:Y:S01]  /*12350*/  ISETP.GT.AND P0, PT, R0, 0xf9, P0 ;  /* 0x000000f90000780c */ /* 0x000fe20000704270 */
[----:B------:R-:W-:Y:S02]  /*12360*/  BSSY B1, `(.L_x_530) ;  /* 0x0000005000017945 */ /* 0x000fe40003800000 */
[----:B------:R-:W-:-:S05]  /*12370*/  FFMA R5, R148, R2, R5 ;  /* 0x0000000294057223 */ /* 0x000fca0000000005 */
[----:B------:R0:W-:Y:S05]  /*12380*/  @P2 STG.E desc[UR36][R8.64+0x3e0], R5 ;  /* 0x0003e00508002986 */ /* 0x0001ea000c101924 */
[----:B------:R-:W-:Y:S05]  /*12390*/  @!P0 BRA `(.L_x_531) ;  /* 0x0000000000048947 */ /* 0x000fea0003800000 */
[----:B------:R0:W5:Y:S02]  /*123a0*/  LDG.E.LTC128B R3, desc[UR36][R6.64+0x3e4] ;  /* 0x0003e42406037981 */ /* 0x000164000c1e1920 */
.L_x_531:
[----:B------:R-:W-:Y:S05]  /*123b0*/  BSYNC B1 ;  /* 0x0000000000017941 */ /* 0x000fea0003800000 */
.L_x_530:
[----:B-----5:R-:W-:Y:S01]  /*123c0*/  FMUL R4, R3, R16 ;  /* 0x0000001003047220 */ /* 0x020fe20000400000 */
[----:B------:R-:W-:Y:S01]  /*123d0*/  ISETP.GT.AND P2, PT, R0, 0xf8, P1 ;  /* 0x000000f80000780c */ /* 0x000fe20000f44270 */
[----:B------:R-:W-:Y:S02]  /*123e0*/  BSSY B1, `(.L_x_532) ;  /* 0x0000005000017945 */ /* 0x000fe40003800000 */
[----:B------:R-:W-:-:S05]  /*123f0*/  FFMA R149, R149, R2, R4 ;  /* 0x0000000295957223 */ /* 0x000fca0000000004 */
[----:B------:R0:W-:Y:S05]  /*12400*/  @P0 STG.E desc[UR36][R8.64+0x3e4], R149 ;  /* 0x0003e49508000986 */ /* 0x0001ea000c101924 */
[----:B------:R-:W-:Y:S05]  /*12410*/  @!P2 BRA `(.L_x_533) ;  /* 0x000000000004a947 */ /* 0x000fea0003800000 */
[----:B------:R0:W5:Y:S02]  /*12420*/  LDG.E.LTC128B R3, desc[UR36][R12.64+0x3e0] ;  /* 0x0003e0240c037981 */ /* 0x000164000c1e1920 */
.L_x_533:
[----:B------:R-:W-:Y:S05]  /*12430*/  BSYNC B1 ;  /* 0x0000000000017941 */ /* 0x000fea0003800000 */
.L_x_532:
[----:B0----5:R-:W-:Y:S01]  /*12440*/  FMUL R5, R3, R16 ;  /* 0x0000001003057220 */ /* 0x021fe20000400000 */
[----:B------:R-:W-:Y:S01]  /*12450*/  @P2 MOV R4, R158 ;  /* 0x0000009e00042202 */ /* 0x000fe20000000f00 */
[----:B------:R-:W-:Y:S01]  /*12460*/  BSSY B1, `(.L_x_534) ;  /* 0x0000007000017945 */ /* 0x000fe20003800000 */
[----:B------:R-:W-:Y:S01]  /*12470*/  ISETP.GT.AND P1, PT, R0, 0xf9, P1 ;  /* 0x000000f90000780c */ /* 0x000fe20000f24270 */
[----:B-1----:R-:W-:Y:S01]  /*12480*/  FFMA R7, R150, R2, R5 ;  /* 0x0000000296077223 */ /* 0x002fe20000000005 */
[----:B------:R-:W-:-:S05]  /*12490*/  @P2 MOV R5, R159 ;  /* 0x0000009f00052202 */ /* 0x000fca0000000f00 */
[----:B------:R0:W-:Y:S06]  /*124a0*/  @P2 STG.E desc[UR36][R4.64+0x3e0], R7 ;  /* 0x0003e00704002986 */ /* 0x0001ec000c101924 */
[----:B------:R-:W-:Y:S05]  /*124b0*/  @!P1 BRA `(.L_x_535) ;  /* 0x0000000000049947 */ /* 0x000fea0003800000 */
[----:B------:R1:W5:Y:S02]  /*124c0*/  LDG.E.LTC128B R3, desc[UR36][R12.64+0x3e4] ;  /* 0x0003e4240c037981 */ /* 0x000364000c1e1920 */
.L_x_535:
[----:B------:R-:W-:Y:S05]  /*124d0*/  BSYNC B1 ;  /* 0x0000000000017941 */ /* 0x000fea0003800000 */
.L_x_534:
[----:B-----5:R-:W-:-:S04]  /*124e0*/  FMUL R0, R3, R16 ;  /* 0x0000001003007220 */ /* 0x020fc80000400000 */
[----:B------:R-:W-:Y:S01]  /*124f0*/  FFMA R151, R151, R2, R0 ;  /* 0x0000000297977223 */ /* 0x000fe20000000000 */
[----:B------:R-:W-:Y:S06]  /*12500*/  @!P1 BRA `(.L_x_536) ;  /* 0x00000040003c9947 */ /* 0x000fec0003800000 */
[----:B------:R0:W-:Y:S01]  /*12510*/  STG.E desc[UR36][R158.64+0x3e4], R151 ;  /* 0x0003e4979e007986 */ /* 0x0001e2000c101924 */
[----:B------:R-:W-:Y:S05]  /*12520*/  BRA `(.L_x_536) ;  /* 0x0000004000347947 */ /* 0x000fea0003800000 */
.L_x_29:
[----:B------:R-:W2:Y:S01]  /*12530*/  LDL.LU R3, [R1] ;  /* 0x0000000001037983 */ /* 0x000ea20000300800 */
[----:B------:R-:W-:-:S03]  /*12540*/  ULDC.64 UR4, c[0x0][0x5c0] ;  /* 0x0001700000047ab9 */ /* 0x000fc60000000a00 */
[----:B------:R-:W3:Y:S04]  /*12550*/  LDL.LU R8, [R1+0x5c] ;  /* 0x00005c0001087983 */ /* 0x000ee80000300800 */
[----:B------:R-:W4:Y:S04]  /*12560*/  LDL.LU R9, [R1+0x60] ;  /* 0x0000600001097983 */ /* 0x000f280000300800 */
[----:B------:R-:W5:Y:S04]  /*12570*/  LDL.LU R235, [R1+0x88] ;  /* 0x0000880001eb7983 */ /* 0x000f680000300800 */
        /* <DEDUP_REMOVED lines=92> */
[----:B------:R-:W5:Y:S01]  /*12b40*/  LDL.LU R12, [R1+0x1fc] ;  /* 0x0001fc00010c7983 */ /* 0x000f620000300800 */
[----:B------:R-:W-:-:S03]  /*12b50*/  LEA R4, P0, R6, UR4, 0x2 ;  /* 0x0000000406047c11 */ /* 0x000fc6000f8010ff */
[----:B------:R-:W3:Y:S01]  /*12b60*/  LDL.LU R7, [R1+0x4] ;  /* 0x0000040001077983 */ /* 0x000ee20000300800 */
[----:B------:R-:W-:Y:S02]  /*12b70*/  LEA.HI.X R5, R6, UR5, R10, 0x2, P0 ;  /* 0x0000000506057c11 */ /* 0x000fe400080f140a */
[----:B------:R-:W-:Y:S01]  /*12b80*/  ISETP.GT.AND P0, PT, R0, 0x1, P3 ;  /* 0x000000010000780c */ /* 0x000fe20001f04270 */
[-C--:B--2---:R-:W-:Y:S01]  /*12b90*/  FMUL R3, R3, R2.reuse ;  /* 0x0000000203037220 */ /* 0x084fe20000400000 */
[----:B------:R-:W2:Y:S04]  /*12ba0*/  LDL.LU R10, [R1+0x84] ;  /* 0x00008400010a7983 */ /* 0x000ea80000300800 */
[----:B------:R3:W-:Y:S02]  /*12bb0*/  @P1 STG.E desc[UR36][R4.64], R3 ;  /* 0x0000000304001986 */ /* 0x0007e4000c101924 */
[----:B---3--:R-:W-:-:S05]  /*12bc0*/  FMUL R3, R7, R2 ;  /* 0x0000000207037220 */ /* 0x008fca0000400000 */
[----:B------:R0:W-:Y:S04]  /*12bd0*/  @P0 STG.E desc[UR36][R4.64+0x4], R3 ;  /* 0x0000040304000986 */ /* 0x0001e8000c101924 */
[----:B0-----:R-:W3:Y:S01]  /*12be0*/  LDL.LU R3, [R1+0x8] ;  /* 0x0000080001037983 */ /* 0x001ee20000300800 */
[----:B------:R-:W-:Y:S01]  /*12bf0*/  ISETP.GT.AND P2, PT, R17, 0x8, PT ;  /* 0x000000081100780c */ /* 0x000fe20003f44270 */
[----:B------:R-:W-:-:S03]  /*12c00*/  USHF.L.U32 UR5, UR8, 0x5, URZ ;  /* 0x0000000508057899 */ /* 0x000fc6000800063f */
[----:B------:R-:W-:Y:S01]  /*12c10*/  ISETP.GT.AND P0, PT, R0, RZ, P2 ;  /* 0x000000ff0000720c */ /* 0x000fe20001704270 */
[----:B------:R-:W-:Y:S02]  /*12c20*/  USHF.L.U64.HI UR4, UR8, 0x5, UR9 ;  /* 0x0000000508047899 */ /* 0x000fe40008010209 */
[----:B------:R-:W-:-:S04]  /*12c30*/  IADD3 R6, P1, R4, UR5, RZ ;  /* 0x0000000504067c10 */ /* 0x000fc8000ff3e0ff */
[----:B------:R-:W-:Y:S01]  /*12c40*/  IADD3.X R7, R5, UR4, RZ, P1, !PT ;  /* 0x0000000405077c10 */ /* 0x000fe20008ffe4ff */
[----:B---3--:R-:W-:-:S05]  /*12c50*/  FMUL R3, R3, R2 ;  /* 0x0000000203037220 */ /* 0x008fca0000400000 */
[----:B------:R0:W-:Y:S04]  /*12c60*/  @P0 STG.E desc[UR36][R6.64], R3 ;  /* 0x0000000306000986 */ /* 0x0001e8000c101924 */
[----:B0-----:R-:W3:Y:S01]  /*12c70*/  LDL.LU R3, [R1+0xc] ;  /* 0x00000c0001037983 */ /* 0x001ee20000300800 */
[----:B------:R-:W-:Y:S01]  /*12c80*/  ISETP.GT.AND P0, PT, R0, 0x1, P2 ;  /* 0x000000010000780c */ /* 0x000fe20001704270 */
[----:B---3--:R-:W-:-:S12]  /*12c90*/  FMUL R3, R3, R2 ;  /* 0x0000000203037220 */ /* 0x008fd80000400000 */
        /* <DEDUP_REMOVED lines=74> */
[C---:B------:R-:W-:Y:S02]  /*13140*/  ISETP.GT.AND P4, PT, R0.reuse, 0x28, P2 ;  /* 0x000000280000780c */ /* 0x040fe40001784270 */
[----:B------:R-:W-:Y:S01]  /*13150*/  ISETP.GT.AND P5, PT, R0, 0x29, P2 ;  /* 0x000000290000780c */ /* 0x000fe200017a4270 */
[-C--:B------:R-:W-:Y:S01]  /*13160*/  FMUL R8, R8, R2.reuse ;  /* 0x0000000208087220 */ /* 0x080fe20000400000 */
[----:B---3--:R-:W-:-:S09]  /*13170*/  FMUL R3, R3, R2 ;  /* 0x0000000203037220 */ /* 0x008fd20000400000 */
[----:B------:R0:W-:Y:S04]  /*13180*/  @P4 STG.E desc[UR36][R6.64+0xa0], R3 ;  /* 0x0000a00306004986 */ /* 0x0001e8000c101924 */
[----:B------:R1:W-:Y:S04]  /*13190*/  @P5 STG.E desc[UR36][R6.64+0xa4], R8 ;  /* 0x0000a40806005986 */ /* 0x0003e8000c101924 */
[----:B0-----:R-:W3:Y:S04]  /*131a0*/  LDL.LU R3, [R1+0x64] ;  /* 0x0000640001037983 */ /* 0x001ee80000300800 */
[----:B-1----:R-:W5:Y:S01]  /*131b0*/  LDL.LU R8, [R1+0x68] ;  /* 0x0000680001087983 */ /* 0x002f620000300800 */
[----:B------:R-:W-:-:S02]  /*131c0*/  ISETP.GT.AND P6, PT, R0, 0x30, P3 ;  /* 0x000000300000780c */ /* 0x000fc40001fc4270 */
[C---:B------:R-:W-:Y:S02]  /*131d0*/  ISETP.GT.AND P0, PT, R0.reuse, 0x31, P3 ;  /* 0x000000310000780c */ /* 0x040fe40001f04270 */
[----:B------:R-:W-:Y:S01]  /*131e0*/  ISETP.GT.AND P1, PT, R0, 0x30, P2 ;  /* 0x000000300000780c */ /* 0x000fe20001724270 */
[----:B----4-:R-:W-:-:S08]  /*131f0*/  FMUL R9, R9, R2 ;  /* 0x0000000209097220 */ /* 0x010fd00000400000 */
[----:B------:R0:W-:Y:S04]  /*13200*/  @P6 STG.E desc[UR36][R4.64+0xc0], R9 ;  /* 0x0000c00904006986 */ /* 0x0001e8000c101924 */
[----:B0-----:R-:W4:Y:S01]  /*13210*/  LDL.LU R9, [R1+0x74] ;  /* 0x0000740001097983 */ /* 0x001f220000300800 */
[-C--:B---3--:R-:W-:Y:S01]  /*13220*/  FMUL R3, R3, R2.reuse ;  /* 0x0000000203037220 */ /* 0x088fe20000400000 */
[----:B-----5:R-:W-:-:S04]  /*13230*/  FMUL R8, R8, R2 ;  /* 0x0000000208087220 */ /* 0x020fc80000400000 */
[----:B------:R0:W-:Y:S04]  /*13240*/  @P0 STG.E desc[UR36][R4.64+0xc4], R3 ;  /* 0x0000c40304000986 */ /* 0x0001e8000c101924 */
[----:B------:R1:W-:Y:S04]  /*13250*/  @P1 STG.E desc[UR36][R6.64+0xc0], R8 ;  /* 0x0000c00806001986 */ /* 0x0003e8000c101924 */
[----:B0-----:R-:W3:Y:S04]  /*13260*/  LDL.LU R3, [R1+0x6c] ;  /* 0x00006c0001037983 */ /* 0x001ee80000300800 */
[----:B-1----:R-:W5:Y:S01]  /*13270*/  LDL.LU R8, [R1+0x70] ;  /* 0x0000700001087983 */ /* 0x002f620000300800 */
[----:B------:R-:W-:-:S02]  /*13280*/  ISETP.GT.AND P4, PT, R0, 0x31, P2 ;  /* 0x000000310000780c */ /* 0x000fc40001784270 */
[C---:B------:R-:W-:Y:S02]  /*13290*/  ISETP.GT.AND P5, PT, R0.reuse, 0x38, P3 ;  /* 0x000000380000780c */ /* 0x040fe40001fa4270 */
[----:B------:R-:W-:Y:S01]  /*132a0*/  ISETP.GT.AND P6, PT, R0, 0x39, P3 ;  /* 0x000000390000780c */ /* 0x000fe20001fc4270 */
[-C--:B----4-:R-:W-:Y:S01]  /*132b0*/  FMUL R9, R9, R2.reuse ;  /* 0x0000000209097220 */ /* 0x090fe20000400000 */
[-C--:B---3--:R-:W-:Y:S01]  /*132c0*/  FMUL R3, R3, R2.reuse ;  /* 0x0000000203037220 */ /* 0x088fe20000400000 */
[----:B-----5:R-:W-:-:S06]  /*132d0*/  FMUL R8, R8, R2 ;  /* 0x0000000208087220 */ /* 0x020fcc0000400000 */
[----:B------:R0:W-:Y:S04]  /*132e0*/  @P4 STG.E desc[UR36][R6.64+0xc4], R3 ;  /* 0x0000c40306004986 */ /* 0x0001e8000c101924 */
[----:B------:R1:W-:Y:S04]  /*132f0*/  @P5 STG.E desc[UR36][R4.64+0xe0], R8 ;  /* 0x0000e00804005986 */ /* 0x0003e8000c101924 */
[----:B0-----:R-:W3:Y:S04]  /*13300*/  LDL.LU R3, [R1+0x78] ;  /* 0x0000780001037983 */ /* 0x001ee80000300800 */
[----:B-1----:R-:W4:Y:S04]  /*13310*/  LDL.LU R8, [R1+0x7c] ;  /* 0x00007c0001087983 */ /* 0x002f280000300800 */
[----:B------:R0:W-:Y:S04]  /*13320*/  @P6 STG.E desc[UR36][R4.64+0xe4], R9 ;  /* 0x0000e40904006986 */ /* 0x0001e8000c101924 */
[----:B0-----:R-:W5:Y:S01]  /*13330*/  LDL.LU R9, [R1+0x80] ;  /* 0x0000800001097983 */ /* 0x001f620000300800 */
[----:B------:R-:W-:-:S02]  /*13340*/  ISETP.GT.AND P0, PT, R0, 0x38, P2 ;  /* 0x000000380000780c */ /* 0x000fc40001704270 */
[C---:B------:R-:W-:Y:S02]  /*13350*/  ISETP.GT.AND P1, PT, R0.reuse, 0x39, P2 ;  /* 0x000000390000780c */ /* 0x040fe40001724270 */
[C---:B------:R-:W-:Y:S02]  /*13360*/  ISETP.GT.AND P4, PT, R0.reuse, 0x40, P3 ;  /* 0x000000400000780c */ /* 0x040fe40001f84270 */
[C---:B------:R-:W-:Y:S02]  /*13370*/  ISETP.GT.AND P5, PT, R0.reuse, 0x41, P3 ;  /* 0x000000410000780c */ /* 0x040fe40001fa4270 */
[----:B------:R-:W-:Y:S01]  /*13380*/  ISETP.GT.AND P6, PT, R0, 0x40, P2 ;  /* 0x000000400000780c */ /* 0x000fe200017c4270 */
[-C--:B------:R-:W-:Y:S01]  /*13390*/  FMUL R11, R11, R2.reuse ;  /* 0x000000020b0b7220 */ /* 0x080fe20000400000 */
[-C--:B------:R-:W-:Y:S01]  /*133a0*/  FMUL R13, R13, R2.reuse ;  /* 0x000000020d0d7220 */ /* 0x080fe20000400000 */
[-C--:B------:R-:W-:Y:S01]  /*133b0*/  FMUL R15, R15, R2.reuse ;  /* 0x000000020f0f7220 */ /* 0x080fe20000400000 */
[-C--:B---3--:R-:W-:Y:S01]  /*133c0*/  FMUL R3, R3, R2.reuse ;  /* 0x0000000203037220 */ /* 0x088fe20000400000 */
[----:B----4-:R-:W-:-:S04]  /*133d0*/  FMUL R8, R8, R2 ;  /* 0x0000000208087220 */ /* 0x010fc80000400000 */
[----:B------:R2:W-:Y:S04]  /*133e0*/  @P0 STG.E desc[UR36][R6.64+0xe0], R3 ;  /* 0x0000e00306000986 */ /* 0x0005e8000c101924 */
[----:B------:R5:W-:Y:S01]  /*133f0*/  @P1 STG.E desc[UR36][R6.64+0xe4], R8 ;  /* 0x0000e40806001986 */ /* 0x000be2000c101924 */
[C---:B------:R-:W-:Y:S02]  /*13400*/  ISETP.GT.AND P0, PT, R0.reuse, 0x41, P2 ;  /* 0x000000410000780c */ /* 0x040fe40001704270 */
[----:B------:R-:W-:Y:S01]  /*13410*/  ISETP.GT.AND P1, PT, R0, 0x48, P3 ;  /* 0x000000480000780c */ /* 0x000fe20001f24270 */
[-C--:B--2---:R-:W-:Y:S01]  /*13420*/  FMUL R3, R10, R2.reuse ;  /* 0x000000020a037220 */ /* 0x084fe20000400000 */
[-C--:B-----5:R-:W-:Y:S01]  /*13430*/  FMUL R8, R9, R2.reuse ;  /* 0x0000000209087220 */ /* 0x0a0fe20000400000 */
[----:B------:R-:W-:-:S04]  /*13440*/  FMUL R9, R235, R2 ;  /* 0x00000002eb097220 */ /* 0x000fc80000400000 */
[----:B------:R-:W-:Y:S01]  /*13450*/  @P4 STG.E desc[UR36][R4.64+0x100], R8 ;  /* 0x0001000804004986 */ /* 0x000fe2000c101924 */
[----:B------:R-:W-:-:S03]  /*13460*/  ISETP.GT.AND P4, PT, R0, 0x49, P3 ;  /* 0x000000490000780c */ /* 0x000fc60001f84270 */
[----:B------:R0:W-:Y:S01]  /*13470*/  @P5 STG.E desc[UR36][R4.64+0x104], R3 ;  /* 0x0001040304005986 */ /* 0x0001e2000c101924 */
[----:B------:R-:W-:-:S03]  /*13480*/  ISETP.GT.AND P5, PT, R0, 0x48, P2 ;  /* 0x000000480000780c */ /* 0x000fc600017a4270 */
[----:B------:R1:W-:Y:S01]  /*13490*/  @P6 STG.E desc[UR36][R6.64+0x100], R9 ;  /* 0x0001000906006986 */ /* 0x0003e2000c101924 */
[----:B------:R-:W-:-:S03]  /*134a0*/  ISETP.GT.AND P6, PT, R0, 0x49, P2 ;  /* 0x000000490000780c */ /* 0x000fc600017c4270 */
[----:B------:R2:W-:Y:S01]  /*134b0*/  @P0 STG.E desc[UR36][R6.64+0x104], R11 ;  /* 0x0001040b06000986 */ /* 0x0005e2000c101924 */
[----:B0-----:R-:W-:-:S03]  /*134c0*/  FMUL R3, R234, R2 ;  /* 0x00000002ea037220 */ /* 0x001fc60000400000 */
[----:B------:R0:W-:Y:S01]  /*134d0*/  @P1 STG.E desc[UR36][R4.64+0x120], R13 ;  /* 0x0001200d04001986 */ /* 0x0001e2000c101924 */
[C---:B------:R-:W-:Y:S01]  /*134e0*/  ISETP.GT.AND P0, PT, R0.reuse, 0x50, P3 ;  /* 0x000000500000780c */ /* 0x040fe20001f04270 */
[----:B-1----:R-:W-:Y:S01]  /*134f0*/  FMUL R9, R233, R2 ;  /* 0x00000002e9097220 */ /* 0x002fe20000400000 */
[C---:B------:R-:W-:Y:S01]  /*13500*/  ISETP.GT.AND P1, PT, R0.reuse, 0x51, P3 ;  /* 0x000000510000780c */ /* 0x040fe20001f24270 */
[----:B------:R1:W-:Y:S01]  /*13510*/  @P4 STG.E desc[UR36][R4.64+0x124], R3 ;  /* 0x0001240304004986 */ /* 0x0003e2000c101924 */
[----:B------:R-:W-:-:S03]  /*13520*/  ISETP.GT.AND P4, PT, R0, 0x50, P2 ;  /* 0x000000500000780c */ /* 0x000fc60001784270 */
[----:B------:R3:W-:Y:S01]  /*13530*/  @P5 STG.E desc[UR36][R6.64+0x120], R9 ;  /* 0x0001200906005986 */ /* 0x0007e2000c101924 */
[----:B------:R-:W-:-:S03]  /*13540*/  ISETP.GT.AND P5, PT, R0, 0x51, P2 ;  /* 0x000000510000780c */ /* 0x000fc600017a4270 */
[----:B------:R4:W-:Y:S01]  /*13550*/  @P6 STG.E desc[UR36][R6.64+0x124], R15 ;  /* 0x0001240f06006986 */ /* 0x0009e2000c101924 */
[----:B------:R-:W-:Y:S01]  /*13560*/  ISETP.GT.AND P6, PT, R0, 0x58, P3 ;  /* 0x000000580000780c */ /* 0x000fe20001fc4270 */
[-C--:B--2---:R-:W-:Y:S01]  /*13570*/  FMUL R11, R232, R2.reuse ;  /* 0x00000002e80b7220 */ /* 0x084fe20000400000 */
[-C--:B0-----:R-:W-:Y:S01]  /*13580*/  FMUL R13, R231, R2.reuse ;  /* 0x00000002e70d7220 */ /* 0x081fe20000400000 */
[----:B-1----:R-:W-:-:S03]  /*13590*/  FMUL R3, R230, R2 ;  /* 0x00000002e6037220 */ /* 0x002fc60000400000 */
[----:B------:R0:W-:Y:S01]  /*135a0*/  @P0 STG.E desc[UR36][R4.64+0x140], R11 ;  /* 0x0001400b04000986 */ /* 0x0001e2000c101924 */
[-C--:B---3--:R-:W-:Y:S01]  /*135b0*/  FMUL R9, R229, R2.reuse ;  /* 0x00000002e5097220 */ /* 0x088fe20000400000 */
[----:B------:R-:W-:Y:S02]  /*135c0*/  ISETP.GT.AND P0, PT, R0, 0x59, P3 ;  /* 0x000000590000780c */ /* 0x000fe40001f04270 */
[----:B------:R1:W-:Y:S01]  /*135d0*/  @P1 STG.E desc[UR36][R4.64+0x144], R13 ;  /* 0x0001440d04001986 */ /* 0x0003e2000c101924 */
[----:B----4-:R-:W-:Y:S01]  /*135e0*/  FMUL R15, R228, R2 ;  /* 0x00000002e40f7220 */ /* 0x010fe20000400000 */
[C---:B------:R-:W-:Y:S02]  /*135f0*/  ISETP.GT.AND P1, PT, R0.reuse, 0x58, P2 ;  /* 0x000000580000780c */ /* 0x040fe40001724270 */
[----:B------:R2:W-:Y:S01]  /*13600*/  @P4 STG.E desc[UR36][R6.64+0x140], R3 ;  /* 0x0001400306004986 */ /* 0x0005e2000c101924 */
[----:B------:R-:W-:-:S03]  /*13610*/  ISETP.GT.AND P4, PT, R0, 0x59, P2 ;  /* 0x000000590000780c */ /* 0x000fc60001784270 */
[----:B------:R3:W-:Y:S01]  /*13620*/  @P5 STG.E desc[UR36][R6.64+0x144], R9 ;  /* 0x0001440906005986 */ /* 0x0007e2000c101924 */
[----:B------:R-:W-:-:S03]  /*13630*/  ISETP.GT.AND P5, PT, R0, 0x60, P3 ;  /* 0x000000600000780c */ /* 0x000fc60001fa4270 */
[----:B------:R4:W-:Y:S01]  /*13640*/  @P6 STG.E desc[UR36][R4.64+0x160], R15 ;  /* 0x0001600f04006986 */ /* 0x0009e2000c101924 */
[----:B------:R-:W-:Y:S01]  /*13650*/  ISETP.GT.AND P6, PT, R0, 0x61, P3 ;  /* 0x000000610000780c */ /* 0x000fe20001fc4270 */
[-C--:B0-----:R-:W-:Y:S01]  /*13660*/  FMUL R11, R227, R2.reuse ;  /* 0x00000002e30b7220 */ /* 0x081fe20000400000 */
[-C--:B-1----:R-:W-:Y:S01]  /*13670*/  FMUL R13, R226, R2.reuse ;  /* 0x00000002e20d7220 */ /* 0x082fe20000400000 */
[----:B--2---:R-:W-:-:S03]  /*13680*/  FMUL R3, R225, R2 ;  /* 0x00000002e1037220 */ /* 0x004fc60000400000 */
[----:B------:R0:W-:Y:S01]  /*13690*/  @P0 STG.E desc[UR36][R4.64+0x164], R11 ;  /* 0x0001640b04000986 */ /* 0x0001e2000c101924 */
[-C--:B---3--:R-:W-:Y:S01]  /*136a0*/  FMUL R9, R224, R2.reuse ;  /* 0x00000002e0097220 */ /* 0x088fe20000400000 */
[C---:B------:R-:W-:Y:S02]  /*136b0*/  ISETP.GT.AND P0, PT, R0.reuse, 0x60, P2 ;  /* 0x000000600000780c */ /* 0x040fe40001704270 */
        /* <DEDUP_REMOVED lines=217> */
[----:B------:R-:W-:Y:S01]  /*14450*/  @P6 STG.E desc[UR36][R6.64+0x3a4], R15 ;  /* 0x0003a40f06006986 */ /* 0x000fe2000c101924 */
[C---:B------:R-:W-:Y:S01]  /*14460*/  ISETP.GT.AND P6, PT, R0.reuse, 0xf8, P3 ;  /* 0x000000f80000780c */ /* 0x040fe20001fc4270 */
[-C--:B0-----:R-:W-:Y:S01]  /*14470*/  FMUL R11, R23, R2.reuse ;  /* 0x00000002170b7220 */ /* 0x081fe20000400000 */
[----:B------:R-:W-:Y:S01]  /*14480*/  ISETP.GT.AND P3, PT, R0, 0xf9, P3 ;  /* 0x000000f90000780c */ /* 0x000fe20001f64270 */
[-C--:B-1----:R-:W-:Y:S01]  /*14490*/  FMUL R13, R22, R2.reuse ;  /* 0x00000002160d7220 */ /* 0x082fe20000400000 */
[-C--:B--2---:R-:W-:Y:S02]  /*144a0*/  FMUL R3, R21, R2.reuse ;  /* 0x0000000215037220 */ /* 0x084fe40000400000 */
[----:B------:R0:W-:Y:S01]  /*144b0*/  @P0 STG.E desc[UR36][R4.64+0x3c0], R11 ;  /* 0x0003c00b04000986 */ /* 0x0001e2000c101924 */
[----:B---3--:R-:W-:-:S03]  /*144c0*/  FMUL R9, R20, R2 ;  /* 0x0000000214097220 */ /* 0x008fc60000400000 */
[----:B------:R1:W-:Y:S04]  /*144d0*/  @P1 STG.E desc[UR36][R4.64+0x3c4], R13 ;  /* 0x0003c40d04001986 */ /* 0x0003e8000c101924 */
[----:B------:R2:W-:Y:S01]  /*144e0*/  @P4 STG.E desc[UR36][R6.64+0x3c0], R3 ;  /* 0x0003c00306004986 */ /* 0x0005e2000c101924 */
[----:B------:R-:W-:Y:S01]  /*144f0*/  ISETP.GT.AND P4, PT, R0, 0xf8, P2 ;  /* 0x000000f80000780c */ /* 0x000fe20001784270 */
[----:B0-----:R-:W-:Y:S02]  /*14500*/  FMUL R11, R19, R2 ;  /* 0x00000002130b7220 */ /* 0x001fe40000400000 */
[----:B------:R-:W-:Y:S01]  /*14510*/  @P5 STG.E desc[UR36][R6.64+0x3c4], R9 ;  /* 0x0003c40906005986 */ /* 0x000fe2000c101924 */
[----:B------:R-:W-:Y:S01]  /*14520*/  USHF.L.U32 UR12, UR8, 0x9, URZ ;  /* 0x00000009080c7899 */ /* 0x000fe2000800063f */
[----:B------:R-:W-:-:S02]  /*14530*/  @P3 IMAD.MOV.U32 R10, RZ, RZ, R4 ;  /* 0x000000ffff0a3224 */ /* 0x000fc400078e0004 */
[-C--:B-1----:R-:W-:Y:S01]  /*14540*/  FMUL R13, R18, R2.reuse ;  /* 0x00000002120d7220 */ /* 0x082fe20000400000 */
[----:B------:R0:W-:Y:S01]  /*14550*/  @P6 STG.E desc[UR36][R4.64+0x3e0], R11 ;  /* 0x0003e00b04006986 */ /* 0x0001e2000c101924 */
[C---:B------:R-:W-:Y:S01]  /*14560*/  ISETP.GT.AND P1, PT, R17.reuse, 0x80, PT ;  /* 0x000000801100780c */ /* 0x040fe20003f24270 */
[----:B------:R-:W-:Y:S01]  /*14570*/  USHF.L.U64.HI UR11, UR8, 0x9, UR9 ;  /* 0x00000009080b7899 */ /* 0x000fe20008010209 */
[----:B------:R-:W-:Y:S01]  /*14580*/  ISETP.GT.AND P2, PT, R0, 0xf9, P2 ;  /* 0x000000f90000780c */ /* 0x000fe20001744270 */
[----:B--2---:R-:W-:Y:S01]  /*14590*/  FMUL R3, R14, R2 ;  /* 0x000000020e037220 */ /* 0x004fe20000400000 */
[----:B------:R-:W-:Y:S02]  /*145a0*/  ISETP.GT.AND P0, PT, R17, 0x88, PT ;  /* 0x000000881100780c */ /* 0x000fe40003f04270 */
[----:B0-----:R-:W-:Y:S02]  /*145b0*/  @P3 MOV R11, R5 ;  /* 0x00000005000b3202 */ /* 0x001fe40000000f00 */
[----:B------:R-:W-:-:S03]  /*145c0*/  MOV R9, UR12 ;  /* 0x0000000c00097c02 */ /* 0x000fc60008000f00 */
[----:B------:R0:W-:Y:S01]  /*145d0*/  @P3 STG.E desc[UR36][R10.64+0x3e4], R13 ;  /* 0x0003e40d0a003986 */ /* 0x0001e2000c101924 */
[----:B------:R-:W-:Y:S01]  /*145e0*/  ISETP.GT.AND P3, PT, R0, RZ, P1 ;  /* 0x000000ff0000720c */ /* 0x000fe20000f64270 */
[----:B------:R-:W-:Y:S01]  /*145f0*/  IMAD.U32 R17, RZ, RZ, UR11 ;  /* 0x0000000bff117e24 */ /* 0x000fe2000f8e00ff */
[C---:B------:R-:W-:Y:S01]  /*14600*/  IADD3 R8, P5, P6, R4.reuse, UR5, R9 ;  /* 0x0000000504087c10 */ /* 0x040fe2000febe009 */
[----:B------:R1:W-:Y:S01]  /*14610*/  @P4 STG.E desc[UR36][R6.64+0x3e0], R3 ;  /* 0x0003e00306004986 */ /* 0x0003e2000c101924 */
[----:B------:R-:W-:Y:S01]  /*14620*/  IADD3 R4, P4, R4, UR12, RZ ;  /* 0x0000000c04047c10 */ /* 0x000fe2000ff9e0ff */
[-C--:B------:R-:W-:Y:S01]  /*14630*/  FMUL R15, R12, R2.reuse ;  /* 0x000000020c0f7220 */ /* 0x080fe20000400000 */
[C---:B------:R-:W-:Y:S02]  /*14640*/  IADD3.X R9, R5.reuse, UR4, R17, P5, P6 ;  /* 0x0000000405097c10 */ /* 0x040fe4000afec411 */
[----:B------:R-:W-:Y:S02]  /*14650*/  ISETP.GT.AND P5, PT, R0, 0x1, P1 ;  /* 0x000000010000780c */ /* 0x000fe40000fa4270 */
[----:B------:R-:W-:Y:S01]  /*14660*/  IADD3.X R5, R5, UR11, RZ, P4, !PT ;  /* 0x0000000b05057c10 */ /* 0x000fe2000a7fe4ff */
[----:B0-----:R-:W-:Y:S01]  /*14670*/  FMUL R13, R24, R2 ;  /* 0x00000002180d7220 */ /* 0x001fe20000400000 */
[----:B------:R0:W-:Y:S01]  /*14680*/  @P2 STG.E desc[UR36][R6.64+0x3e4], R15 ;  /* 0x0003e40f06002986 */ /* 0x0001e2000c101924 */
[----:B------:R-:W-:-:S02]  /*14690*/  ISETP.GT.AND P2, PT, R0, RZ, P0 ;  /* 0x000000ff0000720c */ /* 0x000fc40000744270 */
[----:B------:R-:W-:Y:S01]  /*146a0*/  ISETP.GT.AND P4, PT, R0, 0x1, P0 ;  /* 0x000000010000780c */ /* 0x000fe20000784270 */
[----:B------:R2:W-:Y:S01]  /*146b0*/  @P3 STG.E desc[UR36][R4.64], R13 ;  /* 0x0000000d04003986 */ /* 0x0005e2000c101924 */
[----:B------:R-:W-:Y:S02]  /*146c0*/  IADD3 R10, P6, R4, UR5, RZ ;  /* 0x00000005040a7c10 */ /* 0x000fe4000ffde0ff */
[----:B------:R-:W-:Y:S01]  /*146d0*/  ISETP.GT.AND P3, PT, R0, 0x8, P1 ;  /* 0x000000080000780c */ /* 0x000fe20000f64270 */
[-C--:B------:R-:W-:Y:S01]  /*146e0*/  FMUL R25, R25, R2.reuse ;  /* 0x0000000219197220 */ /* 0x080fe20000400000 */
[----:B------:R-:W-:Y:S01]  /*146f0*/  IADD3.X R11, R5, UR4, RZ, P6, !PT ;  /* 0x00000004050b7c10 */ /* 0x000fe2000b7fe4ff */
[-C--:B-1----:R-:W-:Y:S01]  /*14700*/  FMUL R3, R26, R2.reuse ;  /* 0x000000021a037220 */ /* 0x082fe20000400000 */
[-C--:B------:R-:W-:Y:S01]  /*14710*/  FMUL R27, R27, R2.reuse ;  /* 0x000000021b1b7220 */ /* 0x080fe20000400000 */
[----:B0-----:R-:W-:Y:S01]  /*14720*/  FMUL R15, R28, R2 ;  /* 0x000000021c0f7220 */ /* 0x001fe20000400000 */
[----:B------:R-:W-:Y:S01]  /*14730*/  @P5 STG.E desc[UR36][R4.64+0x4], R25 ;  /* 0x0000041904005986 */ /* 0x000fe2000c101924 */
[----:B------:R-:W-:-:S03]  /*14740*/  ISETP.GT.AND P5, PT, R0, 0x9, P1 ;  /* 0x000000090000780c */ /* 0x000fc60000fa4270 */
[----:B------:R0:W-:Y:S01]  /*14750*/  @P2 STG.E desc[UR36][R10.64], R3 ;  /* 0x000000030a002986 */ /* 0x0001e2000c101924 */
[----:B------:R-:W-:-:S03]  /*14760*/  ISETP.GT.AND P2, PT, R0, 0x8, P0 ;  /* 0x000000080000780c */ /* 0x000fc60000744270 */
[----:B------:R1:W-:Y:S01]  /*14770*/  @P4 STG.E desc[UR36][R10.64+0x4], R27 ;  /* 0x0000041b0a004986 */ /* 0x0003e2000c101924 */
[----:B------:R-:W-:-:S03]  /*14780*/  FMUL R29, R29, R2 ;  /* 0x000000021d1d7220 */ /* 0x000fc60000400000 */
[----:B------:R-:W-:Y:S01]  /*14790*/  @P3 STG.E desc[UR36][R4.64+0x20], R15 ;  /* 0x0000200f04003986 */ /* 0x000fe2000c101924 */
[----:B------:R-:W-:Y:S01]  /*147a0*/  IADD3 R6, P3, R4, UR5, RZ ;  /* 0x0000000504067c10 */ /* 0x000fe2000ff7e0ff */
[----:B--2---:R-:W-:Y:S01]  /*147b0*/  FMUL R13, R30, R2 ;  /* 0x000000021e0d7220 */ /* 0x004fe20000400000 */
[C---:B------:R-:W-:Y:S02]  /*147c0*/  ISETP.GT.AND P6, PT, R0.reuse, 0x10, P0 ;  /* 0x000000100000780c */ /* 0x040fe400007c4270 */
[----:B------:R-:W-:Y:S01]  /*147d0*/  IADD3.X R7, R5, UR4, RZ, P3, !PT ;  /* 0x0000000405077c10 */ /* 0x000fe20009ffe4ff */
[----:B------:R-:W-:Y:S01]  /*147e0*/  @P5 STG.E desc[UR36][R4.64+0x24], R29 ;  /* 0x0000241d04005986 */ /* 0x000fe2000c101924 */
[C---:B------:R-:W-:Y:S02]  /*147f0*/  ISETP.GT.AND P4, PT, R0.reuse, 0x9, P0 ;  /* 0x000000090000780c */ /* 0x040fe40000784270 */
[C---:B------:R-:W-:Y:S01]  /*14800*/  ISETP.GT.AND P3, PT, R0.reuse, 0x10, P1 ;  /* 0x000000100000780c */ /* 0x040fe20000f64270 */
[----:B------:R2:W-:Y:S01]  /*14810*/  @P2 STG.E desc[UR36][R6.64+0x20], R13 ;  /* 0x0000200d06002986 */ /* 0x0005e2000c101924 */
[----:B------:R-:W-:-:S02]  /*14820*/  ISETP.GT.AND P5, PT, R0, 0x11, P1 ;  /* 0x000000110000780c */ /* 0x000fc40000fa4270 */
[----:B------:R-:W-:Y:S01]  /*14830*/  ISETP.GT.AND P2, PT, R0, 0x11, P0 ;  /* 0x000000110000780c */ /* 0x000fe20000744270 */
[-C--:B------:R-:W-:Y:S01]  /*14840*/  FMUL R31, R31, R2.reuse ;  /* 0x000000021f1f7220 */ /* 0x080fe20000400000 */
[-C--:B0-----:R-:W-:Y:S01]  /*14850*/  FMUL R3, R32, R2.reuse ;  /* 0x0000000220037220 */ /* 0x081fe20000400000 */
[-C--:B------:R-:W-:Y:S01]  /*14860*/  FMUL R33, R33, R2.reuse ;  /* 0x0000000221217220 */ /* 0x080fe20000400000 */
[----:B-1----:R-:W-:Y:S01]  /*14870*/  FMUL R11, R34, R2 ;  /* 0x00000002220b7220 */ /* 0x002fe20000400000 */
[----:B--2---:R-:W-:Y:S02]  /*14880*/  @P6 MOV R6, R8 ;  /* 0x0000000800066202 */ /* 0x004fe40000000f00 */
[----:B------:R-:W-:Y:S01]  /*14890*/  @P6 MOV R7, R9 ;  /* 0x0000000900076202 */ /* 0x000fe20000000f00 */
[----:B------:R-:W-:Y:S01]  /*148a0*/  @P4 STG.E desc[UR36][R8.64+0x24], R31 ;  /* 0x0000241f08004986 */ /* 0x000fe2000c101924 */
[----:B------:R-:W-:-:S03]  /*148b0*/  FMUL R35, R35, R2 ;  /* 0x0000000223237220 */ /* 0x000fc60000400000 */
[----:B------:R-:W-:Y:S04]  /*148c0*/  @P3 STG.E desc[UR36][R4.64+0x40], R3 ;  /* 0x0000400304003986 */ /* 0x000fe8000c101924 */
[----:B------:R-:W-:Y:S01]  /*148d0*/  @P5 STG.E desc[UR36][R4.64+0x44], R33 ;  /* 0x0000442104005986 */ /* 0x000fe2000c101924 */
[----:B------:R-:W-:-:S03]  /*148e0*/  ISETP.GT.AND P5, PT, R0, 0x18, P0 ;  /* 0x000000180000780c */ /* 0x000fc600007a4270 */
[----:B------:R0:W-:Y:S01]  /*148f0*/  @P6 STG.E desc[UR36][R6.64+0x40], R11 ;  /* 0x0000400b06006986 */ /* 0x0001e2000c101924 */
[C---:B------:R-:W-:Y:S02]  /*14900*/  ISETP.GT.AND P3, PT, R0.reuse, 0x18, P1 ;  /* 0x000000180000780c */ /* 0x040fe40000f64270 */
[----:B------:R-:W-:Y:S01]  /*14910*/  ISETP.GT.AND P4, PT, R0, 0x19, P1 ;  /* 0x000000190000780c */ /* 0x000fe20000f84270 */
[----:B0-----:R-:W-:Y:S01]  /*14920*/  @P2 IMAD.MOV.U32 R6, RZ, RZ, R8 ;  /* 0x000000ffff062224 */ /* 0x001fe200078e0008 */
[----:B------:R-:W-:-:S05]  /*14930*/  @P2 MOV R7, R9 ;  /* 0x0000000900072202 */ /* 0x000fca0000000f00 */
[----:B------:R0:W-:Y:S01]  /*14940*/  @P2 STG.E desc[UR36][R6.64+0x44], R35 ;  /* 0x0000442306002986 */ /* 0x0001e2000c101924 */
[----:B------:R-:W-:Y:S01]  /*14950*/  ISETP.GT.AND P2, PT, R0, 0x19, P0 ;  /* 0x000000190000780c */ /* 0x000fe20000744270 */
[-C--:B------:R-:W-:Y:S01]  /*14960*/  FMUL R13, R36, R2.reuse ;  /* 0x00000002240d7220 */ /* 0x080fe20000400000 */
[-C--:B------:R-:W-:Y:S01]  /*14970*/  FMUL R37, R37, R2.reuse ;  /* 0x0000000225257220 */ /* 0x080fe20000400000 */
[----:B------:R-:W-:Y:S01]  /*14980*/  FMUL R3, R38, R2 ;  /* 0x0000000226037220 */ /* 0x000fe20000400000 */
[C---:B------:R-:W-:Y:S02]  /*14990*/  ISETP.GT.AND P6, PT, R0.reuse, 0x21, P1 ;  /* 0x000000210000780c */ /* 0x040fe40000fc4270 */
[----:B------:R-:W-:Y:S01]  /*149a0*/  @P3 STG.E desc[UR36][R4.64+0x60], R13 ;  /* 0x0000600d04003986 */ /* 0x000fe2000c101924 */
[----:B0-----:R-:W-:Y:S01]  /*149b0*/  @P5 MOV R6, R8 ;  /* 0x0000000800065202 */ /* 0x001fe20000000f00 */
[----:B------:R-:W-:Y:S02]  /*149c0*/  @P5 IMAD.MOV.U32 R7, RZ, RZ, R9 ;  /* 0x000000ffff075224 */ /* 0x000fe400078e0009 */
[----:B------:R-:W-:Y:S01]  /*149d0*/  @P4 STG.E desc[UR36][R4.64+0x64], R37 ;  /* 0x0000642504004986 */ /* 0x000fe2000c101924 */
[C---:B------:R-:W-:Y:S01]  /*149e0*/  ISETP.GT.AND P3, PT, R0.reuse, 0x20, P1 ;  /* 0x000000200000780c */ /* 0x040fe20000f64270 */
[-C--:B------:R-:W-:Y:S01]  /*149f0*/  FMUL R39, R39, R2.reuse ;  /* 0x0000000227277220 */ /* 0x080fe20000400000 */
[----:B------:R-:W-:Y:S01]  /*14a00*/  ISETP.GT.AND P4, PT, R0, 0x20, P0 ;  /* 0x000000200000780c */ /* 0x000fe20000784270 */
[----:B------:R0:W-:Y:S01]  /*14a10*/  @P5 STG.E desc[UR36][R6.64+0x60], R3 ;  /* 0x0000600306005986 */ /* 0x0001e2000c101924 */
[-C--:B------:R-:W-:Y:S01]  /*14a20*/  FMUL R11, R40, R2.reuse ;  /* 0x00000002280b7220 */ /* 0x080fe20000400000 */
[----:B------:R-:W-:Y:S01]  /*14a30*/  FMUL R41, R41, R2 ;  /* 0x0000000229297220 */ /* 0x000fe20000400000 */
[----:B0-----:R-:W-:-:S02]  /*14a40*/  @P2 MOV R6, R8 ;  /* 0x0000000800062202 */ /* 0x001fc40000000f00 */
[----:B------:R-:W-:-:S05]  /*14a50*/  @P2 MOV R7, R9 ;  /* 0x0000000900072202 */ /* 0x000fca0000000f00 */
[----:B------:R0:W-:Y:S01]  /*14a60*/  @P2 STG.E desc[UR36][R6.64+0x64], R39 ;  /* 0x0000642706002986 */ /* 0x0001e2000c101924 */
[----:B------:R-:W-:Y:S01]  /*14a70*/  ISETP.GT.AND P2, PT, R0, 0x21, P0 ;  /* 0x000000210000780c */ /* 0x000fe20000744270 */
[----:B------:R-:W-:Y:S01]  /*14a80*/  FMUL R13, R42, R2 ;  /* 0x000000022a0d7220 */ /* 0x000fe20000400000 */
[C---:B------:R-:W-:Y:S01]  /*14a90*/  ISETP.GT.AND P5, PT, R0.reuse, 0x29, P1 ;  /* 0x000000290000780c */ /* 0x040fe20000fa4270 */
[----:B------:R1:W-:Y:S01]  /*14aa0*/  @P3 STG.E desc[UR36][R4.64+0x80], R11 ;  /* 0x0000800b04003986 */ /* 0x0003e2000c101924 */
[----:B------:R-:W-:-:S03]  /*14ab0*/  ISETP.GT.AND P3, PT, R0, 0x28, P1 ;  /* 0x000000280000780c */ /* 0x000fc60000f64270 */
[----:B------:R-:W-:Y:S01]  /*14ac0*/  @P6 STG.E desc[UR36][R4.64+0x84], R41 ;  /* 0x0000842904006986 */ /* 0x000fe2000c101924 */
[----:B------:R-:W-:Y:S01]  /*14ad0*/  ISETP.GT.AND P6, PT, R0, 0x28, P0 ;  /* 0x000000280000780c */ /* 0x000fe200007c4270 */
[----:B0-----:R-:W-:Y:S01]  /*14ae0*/  @P4 IMAD.MOV.U32 R6, RZ, RZ, R8 ;  /* 0x000000ffff064224 */ /* 0x001fe200078e0008 */
[----:B------:R-:W-:Y:S01]  /*14af0*/  @P4 MOV R7, R9 ;  /* 0x0000000900074202 */ /* 0x000fe20000000f00 */
[-C--:B------:R-:W-:Y:S01]  /*14b00*/  FMUL R43, R43, R2.reuse ;  /* 0x000000022b2b7220 */ /* 0x080fe20000400000 */
[----:B------:R-:W-:-:S03]  /*14b10*/  FMUL R45, R45, R2 ;  /* 0x000000022d2d7220 */ /* 0x000fc60000400000 */
[----:B------:R0:W-:Y:S01]  /*14b20*/  @P4 STG.E desc[UR36][R6.64+0x80], R13 ;  /* 0x0000800d06004986 */ /* 0x0001e2000c101924 */
[----:B------:R-:W-:Y:S01]  /*14b30*/  ISETP.GT.AND P4, PT, R0, 0x29, P0 ;  /* 0x000000290000780c */ /* 0x000fe20000784270 */
[-C--:B------:R-:W-:Y:S01]  /*14b40*/  FMUL R3, R44, R2.reuse ;  /* 0x000000022c037220 */ /* 0x080fe20000400000 */
[----:B-1----:R-:W-:Y:S01]  /*14b50*/  FMUL R11, R46, R2 ;  /* 0x000000022e0b7220 */ /* 0x002fe20000400000 */
[----:B0-----:R-:W-:Y:S01]  /*14b60*/  @P2 MOV R6, R8 ;  /* 0x0000000800062202 */ /* 0x001fe20000000f00 */
[----:B------:R-:W-:-:S05]  /*14b70*/  @P2 IMAD.MOV.U32 R7, RZ, RZ, R9 ;  /* 0x000000ffff072224 */ /* 0x000fca00078e0009 */
[----:B------:R0:W-:Y:S04]  /*14b80*/  @P2 STG.E desc[UR36][R6.64+0x84], R43 ;  /* 0x0000842b06002986 */ /* 0x0001e8000c101924 */
[----:B------:R-:W-:Y:S01]  /*14b90*/  @P5 STG.E desc[UR36][R4.64+0xa4], R45 ;  /* 0x0000a42d04005986 */ /* 0x000fe2000c101924 */
[----:B------:R-:W-:-:S03]  /*14ba0*/  ISETP.GT.AND P5, PT, R0, 0x31, P1 ;  /* 0x000000310000780c */ /* 0x000fc60000fa4270 */
[----:B------:R1:W-:Y:S01]  /*14bb0*/  @P3 STG.E desc[UR36][R4.64+0xa0], R3 ;  /* 0x0000a00304003986 */ /* 0x0003e2000c101924 */
[C---:B------:R-:W-:Y:S02]  /*14bc0*/  ISETP.GT.AND P3, PT, R0.reuse, 0x30, P0 ;  /* 0x000000300000780c */ /* 0x040fe40000764270 */
[----:B0-----:R-:W-:Y:S02]  /*14bd0*/  @P6 MOV R6, R8 ;  /* 0x0000000800066202 */ /* 0x001fe40000000f00 */
[-C--:B------:R-:W-:Y:S02]  /*14be0*/  @P6 MOV R7, R9.reuse ;  /* 0x0000000900076202 */ /* 0x080fe40000000f00 */
[C---:B------:R-:W-:Y:S01]  /*14bf0*/  ISETP.GT.AND P2, PT, R0.reuse, 0x30, P1 ;  /* 0x000000300000780c */ /* 0x040fe20000f44270 */
[-C--:B------:R-:W-:Y:S02]  /*14c00*/  FMUL R47, R47, R2.reuse ;  /* 0x000000022f2f7220 */ /* 0x080fe40000400000 */
[----:B------:R0:W-:Y:S01]  /*14c10*/  @P6 STG.E desc[UR36][R6.64+0xa0], R11 ;  /* 0x0000a00b06006986 */ /* 0x0001e2000c101924 */
[-C--:B------:R-:W-:Y:S01]  /*14c20*/  FMUL R49, R49, R2.reuse ;  /* 0x0000000231317220 */ /* 0x080fe20000400000 */
[----:B------:R-:W-:Y:S01]  /*14c30*/  ISETP.GT.AND P6, PT, R0, 0x31, P0 ;  /* 0x000000310000780c */ /* 0x000fe200007c4270 */
[-C--:B------:R-:W-:Y:S01]  /*14c40*/  FMUL R13, R48, R2.reuse ;  /* 0x00000002300d7220 */ /* 0x080fe20000400000 */
[----:B-1----:R-:W-:Y:S01]  /*14c50*/  FMUL R3, R50, R2 ;  /* 0x0000000232037220 */ /* 0x002fe20000400000 */
[----:B0-----:R-:W-:Y:S01]  /*14c60*/  @P4 IMAD.MOV.U32 R6, RZ, RZ, R8 ;  /* 0x000000ffff064224 */ /* 0x001fe200078e0008 */
[----:B------:R-:W-:-:S05]  /*14c70*/  @P4 MOV R7, R9 ;  /* 0x0000000900074202 */ /* 0x000fca0000000f00 */
[----:B------:R0:W-:Y:S04]  /*14c80*/  @P4 STG.E desc[UR36][R6.64+0xa4], R47 ;  /* 0x0000a42f06004986 */ /* 0x0001e8000c101924 */
[----:B------:R-:W-:Y:S01]  /*14c90*/  @P5 STG.E desc[UR36][R4.64+0xc4], R49 ;  /* 0x0000c43104005986 */ /* 0x000fe2000c101924 */
[C---:B------:R-:W-:Y:S02]  /*14ca0*/  ISETP.GT.AND P5, PT, R0.reuse, 0x38, P0 ;  /* 0x000000380000780c */ /* 0x040fe400007a4270 */
[C---:B------:R-:W-:Y:S01]  /*14cb0*/  ISETP.GT.AND P4, PT, R0.reuse, 0x38, P1 ;  /* 0x000000380000780c */ /* 0x040fe20000f84270 */
[----:B------:R1:W-:Y:S01]  /*14cc0*/  @P2 STG.E desc[UR36][R4.64+0xc0], R13 ;  /* 0x0000c00d04002986 */ /* 0x0003e2000c101924 */
[----:B0-----:R-:W-:Y:S01]  /*14cd0*/  @P3 MOV R6, R8 ;  /* 0x0000000800063202 */ /* 0x001fe20000000f00 */
[----:B------:R-:W-:Y:S01]  /*14ce0*/  @P3 IMAD.MOV.U32 R7, RZ, RZ, R9 ;  /* 0x000000ffff073224 */ /* 0x000fe200078e0009 */
[----:B------:R-:W-:Y:S01]  /*14cf0*/  ISETP.GT.AND P2, PT, R0, 0x39, P1 ;  /* 0x000000390000780c */ /* 0x000fe20000f44270 */
[----:B------:R-:W-:-:S03]  /*14d00*/  FMUL R51, R51, R2 ;  /* 0x0000000233337220 */ /* 0x000fc60000400000 */
[----:B------:R0:W-:Y:S01]  /*14d10*/  @P3 STG.E desc[UR36][R6.64+0xc0], R3 ;  /* 0x0000c00306003986 */ /* 0x0001e2000c101924 */
[----:B------:R-:W-:Y:S01]  /*14d20*/  ISETP.GT.AND P3, PT, R0, 0x39, P0 ;  /* 0x000000390000780c */ /* 0x000fe20000764270 */
[-C--:B------:R-:W-:Y:S01]  /*14d30*/  FMUL R11, R52, R2.reuse ;  /* 0x00000002340b7220 */ /* 0x080fe20000400000 */
[-C--:B------:R-:W-:Y:S01]  /*14d40*/  FMUL R53, R53, R2.reuse ;  /* 0x0000000235357220 */ /* 0x080fe20000400000 */
[----:B-1----:R-:W-:Y:S01]  /*14d50*/  FMUL R13, R54, R2 ;  /* 0x00000002360d7220 */ /* 0x002fe20000400000 */
[----:B0-----:R-:W-:Y:S02]  /*14d60*/  @P6 MOV R6, R8 ;  /* 0x0000000800066202 */ /* 0x001fe40000000f00 */
[----:B------:R-:W-:-:S05]  /*14d70*/  @P6 MOV R7, R9 ;  /* 0x0000000900076202 */ /* 0x000fca0000000f00 */
[----:B------:R0:W-:Y:S01]  /*14d80*/  @P6 STG.E desc[UR36][R6.64+0xc4], R51 ;  /* 0x0000c43306006986 */ /* 0x0001e2000c101924 */
[C---:B------:R-:W-:Y:S01]  /*14d90*/  ISETP.GT.AND P6, PT, R0.reuse, 0x41, P1 ;  /* 0x000000410000780c */ /* 0x040fe20000fc4270 */
[----:B------:R-:W-:Y:S02]  /*14da0*/  FMUL R55, R55, R2 ;  /* 0x0000000237377220 */ /* 0x000fe40000400000 */
[----:B------:R-:W-:Y:S01]  /*14db0*/  @P4 STG.E desc[UR36][R4.64+0xe0], R11 ;  /* 0x0000e00b04004986 */ /* 0x000fe2000c101924 */
[----:B------:R-:W-:-:S03]  /*14dc0*/  ISETP.GT.AND P4, PT, R0, 0x40, P1 ;  /* 0x000000400000780c */ /* 0x000fc60000f84270 */
[----:B------:R-:W-:Y:S01]  /*14dd0*/  @P2 STG.E desc[UR36][R4.64+0xe4], R53 ;  /* 0x0000e43504002986 */ /* 0x000fe2000c101924 */
[----:B0-----:R-:W-:Y:S01]  /*14de0*/  @P5 IMAD.MOV.U32 R6, RZ, RZ, R8 ;  /* 0x000000ffff065224 */ /* 0x001fe200078e0008 */
[----:B------:R-:W-:Y:S02]  /*14df0*/  @P5 MOV R7, R9 ;  /* 0x0000000900075202 */ /* 0x000fe40000000f00 */
[----:B------:R-:W-:-:S03]  /*14e00*/  ISETP.GT.AND P2, PT, R0, 0x40, P0 ;  /* 0x000000400000780c */ /* 0x000fc60000744270 */
[----:B------:R0:W-:Y:S01]  /*14e10*/  @P5 STG.E desc[UR36][R6.64+0xe0], R13 ;  /* 0x0000e00d06005986 */ /* 0x0001e2000c101924 */
[-C--:B------:R-:W-:Y:S01]  /*14e20*/  FMUL R57, R57, R2.reuse ;  /* 0x0000000239397220 */ /* 0x080fe20000400000 */
[----:B------:R-:W-:Y:S01]  /*14e30*/  FMUL R3, R56, R2 ;  /* 0x0000000238037220 */ /* 0x000fe20000400000 */
[----:B0-----:R-:W-:Y:S01]  /*14e40*/  @P3 MOV R6, R8 ;  /* 0x0000000800063202 */ /* 0x001fe20000000f00 */
[----:B------:R-:W-:-:S05]  /*14e50*/  @P3 IMAD.MOV.U32 R7, RZ, RZ, R9 ;  /* 0x000000ffff073224 */ /* 0x000fca00078e0009 */
[----:B------:R0:W-:Y:S01]  /*14e60*/  @P3 STG.E desc[UR36][R6.64+0xe4], R55 ;  /* 0x0000e43706003986 */ /* 0x0001e2000c101924 */
[----:B------:R-:W-:Y:S01]  /*14e70*/  ISETP.GT.AND P3, PT, R0, 0x41, P0 ;  /* 0x000000410000780c */ /* 0x000fe20000764270 */
[----:B------:R-:W-:Y:S02]  /*14e80*/  FMUL R11, R58, R2 ;  /* 0x000000023a0b7220 */ /* 0x000fe40000400000 */
        /* <DEDUP_REMOVED lines=9> */
[----:B------:R-:W-:Y:S01]  /*14f20*/  ISETP.GT.AND P2, PT, R0, 0x49, P0 ;  /* 0x000000490000780c */ /* 0x000fe20000744270 */
[-C--:B------:R-:W-:Y:S01]  /*14f30*/  FMUL R61, R61, R2.reuse ;  /* 0x000000023d3d7220 */ /* 0x080fe20000400000 */
[-C--:B------:R-:W-:Y:S01]  /*14f40*/  FMUL R13, R60, R2.reuse ;  /* 0x000000023c0d7220 */ /* 0x080fe20000400000 */
[----:B-1----:R-:W-:Y:S01]  /*14f50*/  FMUL R3, R62, R2 ;  /* 0x000000023e037220 */ /* 0x002fe20000400000 */
[----:B0-----:R-:W-:Y:S01]  /*14f60*/  @P3 IMAD.MOV.U32 R6, RZ, RZ, R8 ;  /* 0x000000ffff063224 */ /* 0x001fe200078e0008 */
[----:B------:R-:W-:-:S05]  /*14f70*/  @P3 MOV R7, R9 ;  /* 0x0000000900073202 */ /* 0x000fca0000000f00 */
[----:B------:R0:W-:Y:S01]  /*14f80*/  @P3 STG.E desc[UR36][R6.64+0x104], R59 ;  /* 0x0001043b06003986 */ /* 0x0001e2000c101924 */
[----:B------:R-:W-:-:S03]  /*14f90*/  FMUL R63, R63, R2 ;  /* 0x000000023f3f7220 */ /* 0x000fc60000400000 */
[----:B------:R-:W-:Y:S01]  /*14fa0*/  @P4 STG.E desc[UR36][R4.64+0x124], R61 ;  /* 0x0001243d04004986 */ /* 0x000fe2000c101924 */
[----:B------:R-:W-:-:S03]  /*14fb0*/  ISETP.GT.AND P4, PT, R0, 0x51, P1 ;  /* 0x000000510000780c */ /* 0x000fc60000f84270 */
[----:B------:R-:W-:Y:S01]  /*14fc0*/  @P5 STG.E desc[UR36][R4.64+0x120], R13 ;  /* 0x0001200d04005986 */ /* 0x000fe2000c101924 */
[----:B0-----:R-:W-:Y:S01]  /*14fd0*/  @P6 MOV R6, R8 ;  /* 0x0000000800066202 */ /* 0x001fe20000000f00 */
[----:B------:R-:W-:Y:S01]  /*14fe0*/  @P6 IMAD.MOV.U32 R7, RZ, RZ, R9 ;  /* 0x000000ffff076224 */ /* 0x000fe200078e0009 */
[----:B------:R-:W-:-:S04]  /*14ff0*/  ISETP.GT.AND P5, PT, R0, 0x50, P0 ;  /* 0x000000500000780c */ /* 0x000fc800007a4270 */
[----:B------:R0:W-:Y:S01]  /*15000*/  @P6 STG.E desc[UR36][R6.64+0x120], R3 ;  /* 0x0001200306006986 */ /* 0x0001e2000c101924 */
[----:B------:R-:W-:Y:S01]  /*15010*/  ISETP.GT.AND P3, PT, R0, 0x50, P1 ;  /* 0x000000500000780c */ /* 0x000fe20000f64270 */
[----:B------:R-:W-:Y:S01]  /*15020*/  FMUL R65, R65, R2 ;  /* 0x0000000241417220 */ /* 0x000fe20000400000 */
[----:B0-----:R-:W-:Y:S02]  /*15030*/  @P2 MOV R6, R8 ;  /* 0x0000000800062202 */ /* 0x001fe40000000f00 */
[----:B------:R-:W-:-:S05]  /*15040*/  @P2 MOV R7, R9 ;  /* 0x0000000900072202 */ /* 0x000fca0000000f00 */
[----:B------:R0:W-:Y:S01]  /*15050*/  @P2 STG.E desc[UR36][R6.64+0x124], R63 ;  /* 0x0001243f06002986 */ /* 0x0001e2000c101924 */
[----:B------:R-:W-:Y:S01]  /*15060*/  ISETP.GT.AND P2, PT, R0, 0x51, P0 ;  /* 0x000000510000780c */ /* 0x000fe20000744270 */
[-C--:B------:R-:W-:Y:S02]  /*15070*/  FMUL R11, R64, R2.reuse ;  /* 0x00000002400b7220 */ /* 0x080fe40000400000 */
[----:B------:R-:W-:Y:S01]  /*15080*/  @P4 STG.E desc[UR36][R4.64+0x144], R65 ;  /* 0x0001444104004986 */ /* 0x000fe2000c101924 */
[----:B------:R-:W-:Y:S01]  /*15090*/  ISETP.GT.AND P4, PT, R0, 0x58, P0 ;  /* 0x000000580000780c */ /* 0x000fe20000784270 */
[-C--:B------:R-:W-:Y:S01]  /*150a0*/  FMUL R13, R66, R2.reuse ;  /* 0x00000002420d7220 */ /* 0x080fe20000400000 */
[C---:B------:R-:W-:Y:S01]  /*150b0*/  ISETP.GT.AND P6, PT, R0.reuse, 0x59, P1 ;  /* 0x000000590000780c */ /* 0x040fe20000fc4270 */
[----:B------:R1:W-:Y:S01]  /*150c0*/  @P3 STG.E desc[UR36][R4.64+0x140], R11 ;  /* 0x0001400b04003986 */ /* 0x0003e2000c101924 */
[----:B------:R-:W-:Y:S01]  /*150d0*/  ISETP.GT.AND P3, PT, R0, 0x58, P1 ;  /* 0x000000580000780c */ /* 0x000fe20000f64270 */
[----:B0-----:R-:W-:Y:S01]  /*150e0*/  @P5 IMAD.MOV.U32 R6, RZ, RZ, R8 ;  /* 0x000000ffff065224 */ /* 0x001fe200078e0008 */
[----:B------:R-:W-:Y:S01]  /*150f0*/  @P5 MOV R7, R9 ;  /* 0x0000000900075202 */ /* 0x000fe20000000f00 */
[----:B------:R-:W-:-:S04]  /*15100*/  FMUL R67, R67, R2 ;  /* 0x0000000243437220 */ /* 0x000fc80000400000 */
[----:B------:R0:W-:Y:S01]  /*15110*/  @P5 STG.E desc[UR36][R6.64+0x140], R13 ;  /* 0x0001400d06005986 */ /* 0x0001e2000c101924 */
[-C--:B------:R-:W-:Y:S01]  /*15120*/  FMUL R3, R68, R2.reuse ;  /* 0x0000000244037220 */ /* 0x080fe20000400000 */
[-C--:B------:R-:W-:Y:S01]  /*15130*/  FMUL R69, R69, R2.reuse ;  /* 0x0000000245457220 */ /* 0x080fe20000400000 */
[----:B-1----:R-:W-:Y:S01]  /*15140*/  FMUL R11, R70, R2 ;  /* 0x00000002460b7220 */ /* 0x002fe20000400000 */
[----:B0-----:R-:W-:Y:S01]  /*15150*/  @P2 MOV R6, R8 ;  /* 0x0000000800062202 */ /* 0x001fe20000000f00 */
[----:B------:R-:W-:-:S05]  /*15160*/  @P2 IMAD.MOV.U32 R7, RZ, RZ, R9 ;  /* 0x000000ffff072224 */ /* 0x000fca00078e0009 */
[----:B------:R0:W-:Y:S01]  /*15170*/  @P2 STG.E desc[UR36][R6.64+0x144], R67 ;  /* 0x0001444306002986 */ /* 0x0001e2000c101924 */
[----:B------:R-:W-:-:S03]  /*15180*/  ISETP.GT.AND P2, PT, R0, 0x59, P0 ;  /* 0x000000590000780c */ /* 0x000fc60000744270 */
[----:B------:R-:W-:Y:S04]  /*15190*/  @P3 STG.E desc[UR36][R4.64+0x160], R3 ;  /* 0x0001600304003986 */ /* 0x000fe8000c101924 */
[----:B------:R-:W-:Y:S01]  /*151a0*/  @P6 STG.E desc[UR36][R4.64+0x164], R69 ;  /* 0x0001644504006986 */ /* 0x000fe2000c101924 */
[----:B0-----:R-:W-:Y:S02]  /*151b0*/  @P4 MOV R6, R8 ;  /* 0x0000000800064202 */ /* 0x001fe40000000f00 */
[----:B------:R-:W-:-:S05]  /*151c0*/  @P4 MOV R7, R9 ;  /* 0x0000000900074202 */ /* 0x000fca0000000f00 */
[----:B------:R0:W-:Y:S01]  /*151d0*/  @P4 STG.E desc[UR36][R6.64+0x160], R11 ;  /* 0x0001600b06004986 */ /* 0x0001e2000c101924 */
[C---:B------:R-:W-:Y:S02]  /*151e0*/  ISETP.GT.AND P4, PT, R0.reuse, 0x60, P0 ;  /* 0x000000600000780c */ /* 0x040fe40000784270 */
[C---:B------:R-:W-:Y:S02]  /*151f0*/  ISETP.GT.AND P5, PT, R0.reuse, 0x61, P1 ;  /* 0x000000610000780c */ /* 0x040fe40000fa4270 */
[C---:B------:R-:W-:Y:S01]  /*15200*/  ISETP.GT.AND P3, PT, R0.reuse, 0x60, P1 ;  /* 0x000000600000780c */ /* 0x040fe20000f64270 */
[-C--:B------:R-:W-:Y:S01]  /*15210*/  FMUL R71, R71, R2.reuse ;  /* 0x0000000247477220 */ /* 0x080fe20000400000 */
[----:B------:R-:W-:Y:S01]  /*15220*/  ISETP.GT.AND P6, PT, R0, 0x61, P0 ;  /* 0x000000610000780c */ /* 0x000fe200007c4270 */
[-C--:B------:R-:W-:Y:S01]  /*15230*/  FMUL R73, R73, R2.reuse ;  /* 0x0000000249497220 */ /* 0x080fe20000400000 */
[----:B0-----:R-:W-:Y:S01]  /*15240*/  @P2 IMAD.MOV.U32 R6, RZ, RZ, R8 ;  /* 0x000000ffff062224 */ /* 0x001fe200078e0008 */
[----:B------:R-:W-:Y:S01]  /*15250*/  @P2 MOV R7, R9 ;  /* 0x0000000900072202 */ /* 0x000fe20000000f00 */
[-C--:B------:R-:W-:Y:S01]  /*15260*/  FMUL R13, R72, R2.reuse ;  /* 0x00000002480d7220 */ /* 0x080fe20000400000 */
[----:B------:R-:W-:-:S03]  /*15270*/  FMUL R3, R74, R2 ;  /* 0x000000024a037220 */ /* 0x000fc60000400000 */
        /* <DEDUP_REMOVED lines=15> */
[-C--:B------:R-:W-:Y:S01]  /*15370*/  FMUL R11, R76, R2.reuse ;  /* 0x000000024c0b7220 */ /* 0x080fe20000400000 */
[----:B------:R-:W-:Y:S01]  /*15380*/  FMUL R13, R78, R2 ;  /* 0x000000024e0d7220 */ /* 0x000fe20000400000 */
[----:B------:R-:W-:Y:S01]  /*15390*/  @P5 STG.E desc[UR36][R4.64+0x1a4], R77 ;  /* 0x0001a44d04005986 */ /* 0x000fe2000c101924 */
[C---:B------:R-:W-:Y:S02]  /*153a0*/  ISETP.GT.AND P5, PT, R0.reuse, 0x70, P0 ;  /* 0x000000700000780c */ /* 0x040fe400007a4270 */
[----:B------:R-:W-:Y:S01]  /*153b0*/  ISETP.GT.AND P4, PT, R0, 0x70, P1 ;  /* 0x000000700000780c */ /* 0x000fe20000f84270 */
[----:B------:R1:W-:Y:S01]  /*153c0*/  @P2 STG.E desc[UR36][R4.64+0x1a0], R11 ;  /* 0x0001a00b04002986 */ /* 0x0003e2000c101924 */
[----:B0-----:R-:W-:Y:S01]  /*153d0*/  @P3 IMAD.MOV.U32 R6, RZ, RZ, R8 ;  /* 0x000000ffff063224 */ /* 0x001fe200078e0008 */
[----:B------:R-:W-:-:S02]  /*153e0*/  @P3 MOV R7, R9 ;  /* 0x0000000900073202 */ /* 0x000fc40000000f00 */
[C---:B------:R-:W-:Y:S01]  /*153f0*/  ISETP.GT.AND P2, PT, R0.reuse, 0x71, P1 ;  /* 0x000000710000780c */ /* 0x040fe20000f44270 */
[-C--:B------:R-:W-:Y:S02]  /*15400*/  FMUL R79, R79, R2.reuse ;  /* 0x000000024f4f7220 */ /* 0x080fe40000400000 */
[----:B------:R0:W-:Y:S01]  /*15410*/  @P3 STG.E desc[UR36][R6.64+0x1a0], R13 ;  /* 0x0001a00d06003986 */ /* 0x0001e2000c101924 */
[----:B------:R-:W-:Y:S01]  /*15420*/  ISETP.GT.AND P3, PT, R0, 0x71, P0 ;  /* 0x000000710000780c */ /* 0x000fe20000764270 */
[-C--:B------:R-:W-:Y:S01]  /*15430*/  FMUL R3, R80, R2.reuse ;  /* 0x0000000250037220 */ /* 0x080fe20000400000 */
[-C--:B------:R-:W-:Y:S01]  /*15440*/  FMUL R81, R81, R2.reuse ;  /* 0x0000000251517220 */ /* 0x080fe20000400000 */
[----:B-1----:R-:W-:Y:S01]  /*15450*/  FMUL R11, R82, R2 ;  /* 0x00000002520b7220 */ /* 0x002fe20000400000 */
[----:B0-----:R-:W-:Y:S01]  /*15460*/  @P6 MOV R6, R8 ;  /* 0x0000000800066202 */ /* 0x001fe20000000f00 */
[----:B------:R-:W-:-:S05]  /*15470*/  @P6 IMAD.MOV.U32 R7, RZ, RZ, R9 ;  /* 0x000000ffff076224 */ /* 0x000fca00078e0009 */
[----:B------:R0:W-:Y:S01]  /*15480*/  @P6 STG.E desc[UR36][R6.64+0x1a4], R79 ;  /* 0x0001a44f06006986 */ /* 0x0001e2000c101924 */
[----:B------:R-:W-:Y:S01]  /*15490*/  ISETP.GT.AND P6, PT, R0, 0x79, P1 ;  /* 0x000000790000780c */ /* 0x000fe20000fc4270 */
[----:B------:R-:W-:Y:S02]  /*154a0*/  FMUL R83, R83, R2 ;  /* 0x0000000253537220 */ /* 0x000fe40000400000 */
[----:B------:R-:W-:Y:S04]  /*154b0*/  @P4 STG.E desc[UR36][R4.64+0x1c0], R3 ;  /* 0x0001c00304004986 */ /* 0x000fe8000c101924 */
[----:B------:R-:W-:Y:S01]  /*154c0*/  @P2 STG.E desc[UR36][R4.64+0x1c4], R81 ;  /* 0x0001c45104002986 */ /* 0x000fe2000c101924 */
[----:B0-----:R-:W-:Y:S02]  /*154d0*/  @P5 MOV R6, R8 ;  /* 0x0000000800065202 */ /* 0x001fe40000000f00 */
[----:B------:R-:W-:-:S02]  /*154e0*/  @P5 MOV R7, R9 ;  /* 0x0000000900075202 */ /* 0x000fc40000000f00 */
[----:B------:R-:W-:-:S03]  /*154f0*/  ISETP.GT.AND P2, PT, R0, 0x78, P0 ;  /* 0x000000780000780c */ /* 0x000fc60000744270 */
[----:B------:R0:W-:Y:S01]  /*15500*/  @P5 STG.E desc[UR36][R6.64+0x1c0], R11 ;  /* 0x0001c00b06005986 */ /* 0x0001e2000c101924 */
[----:B------:R-:W-:Y:S01]  /*15510*/  ISETP.GT.AND P4, PT, R0, 0x78, P1 ;  /* 0x000000780000780c */ /* 0x000fe20000f84270 */
[----:B------:R-:W-:Y:S01]  /*15520*/  FMUL R85, R85, R2 ;  /* 0x0000000255557220 */ /* 0x000fe20000400000 */
[----:B0-----:R-:W-:Y:S01]  /*15530*/  @P3 IMAD.MOV.U32 R6, RZ, RZ, R8 ;  /* 0x000000ffff063224 */ /* 0x001fe200078e0008 */
[----:B------:R-:W-:-:S05]  /*15540*/  @P3 MOV R7, R9 ;  /* 0x0000000900073202 */ /* 0x000fca0000000f00 */
[----:B------:R0:W-:Y:S01]  /*15550*/  @P3 STG.E desc[UR36][R6.64+0x1c4], R83 ;  /* 0x0001c45306003986 */ /* 0x0001e2000c101924 */
[----:B------:R-:W-:Y:S01]  /*15560*/  ISETP.GT.AND P3, PT, R0, 0x79, P0 ;  /* 0x000000790000780c */ /* 0x000fe20000764270 */
[-C--:B------:R-:W-:Y:S01]  /*15570*/  FMUL R3, R84, R2.reuse ;  /* 0x0000000254037220 */ /* 0x080fe20000400000 */
[----:B------:R-:W-:Y:S01]  /*15580*/  FMUL R13, R86, R2 ;  /* 0x00000002560d7220 */ /* 0x000fe20000400000 */
        /* <DEDUP_REMOVED lines=16> */
[----:B------:R-:W-:-:S03]  /*15690*/  FMUL R91, R91, R2 ;  /* 0x000000025b5b7220 */ /* 0x000fc60000400000 */
[----:B------:R-:W-:Y:S01]  /*156a0*/  @P5 STG.E desc[UR36][R4.64+0x200], R11 ;  /* 0x0002000b04005986 */ /* 0x000fe2000c101924 */
[----:B------:R-:W-:-:S03]  /*156b0*/  ISETP.GT.AND P5, PT, R0, 0x88, P0 ;  /* 0x000000880000780c */ /* 0x000fc600007a4270 */
[----:B------:R-:W-:Y:S01]  /*156c0*/  @P4 STG.E desc[UR36][R4.64+0x204], R89 ;  /* 0x0002045904004986 */ /* 0x000fe2000c101924 */
[----:B0-----:R-:W-:Y:S01]  /*156d0*/  @P6 IMAD.MOV.U32 R6, RZ, RZ, R8 ;  /* 0x000000ffff066224 */ /* 0x001fe200078e0008 */
[----:B------:R-:W-:-:S05]  /*156e0*/  @P6 MOV R7, R9 ;  /* 0x0000000900076202 */ /* 0x000fca0000000f00 */
[----:B------:R0:W-:Y:S01]  /*156f0*/  @P6 STG.E desc[UR36][R6.64+0x200], R3 ;  /* 0x0002000306006986 */ /* 0x0001e2000c101924 */
[C---:B------:R-:W-:Y:S02]  /*15700*/  ISETP.GT.AND P3, PT, R0.reuse, 0x88, P1 ;  /* 0x000000880000780c */ /* 0x040fe40000f64270 */
[----:B------:R-:W-:Y:S02]  /*15710*/  ISETP.GT.AND P4, PT, R0, 0x89, P1 ;  /* 0x000000890000780c */ /* 0x000fe40000f84270 */
[----:B0-----:R-:W-:Y:S01]  /*15720*/  @P2 MOV R6, R8 ;  /* 0x0000000800062202 */ /* 0x001fe20000000f00 */
[----:B------:R-:W-:-:S05]  /*15730*/  @P2 IMAD.MOV.U32 R7, RZ, RZ, R9 ;  /* 0x000000ffff072224 */ /* 0x000fca00078e0009 */
[----:B------:R0:W-:Y:S01]  /*15740*/  @P2 STG.E desc[UR36][R6.64+0x204], R91 ;  /* 0x0002045b06002986 */ /* 0x0001e2000c101924 */
[----:B------:R-:W-:Y:S01]  /*15750*/  ISETP.GT.AND P2, PT, R0, 0x89, P0 ;  /* 0x000000890000780c */ /* 0x000fe20000744270 */
[-C--:B------:R-:W-:Y:S01]  /*15760*/  FMUL R13, R92, R2.reuse ;  /* 0x000000025c0d7220 */ /* 0x080fe20000400000 */
[-C--:B------:R-:W-:Y:S01]  /*15770*/  FMUL R93, R93, R2.reuse ;  /* 0x000000025d5d7220 */ /* 0x080fe20000400000 */
[----:B------:R-:W-:Y:S01]  /*15780*/  FMUL R11, R94, R2 ;  /* 0x000000025e0b7220 */ /* 0x000fe20000400000 */
[C---:B------:R-:W-:Y:S02]  /*15790*/  ISETP.GT.AND P6, PT, R0.reuse, 0x91, P1 ;  /* 0x000000910000780c */ /* 0x040fe40000fc4270 */
[----:B------:R-:W-:Y:S01]  /*157a0*/  @P3 STG.E desc[UR36][R4.64+0x220], R13 ;  /* 0x0002200d04003986 */ /* 0x000fe2000c101924 */
[----:B0-----:R-:W-:Y:S02]  /*157b0*/  @P5 MOV R6, R8 ;  /* 0x0000000800065202 */ /* 0x001fe40000000f00 */
[-C--:B------:R-:W-:Y:S01]  /*157c0*/  @P5 MOV R7, R9.reuse ;  /* 0x0000000900075202 */ /* 0x080fe20000000f00 */
[----:B------:R-:W-:Y:S01]  /*157d0*/  @P4 STG.E desc[UR36][R4.64+0x224], R93 ;  /* 0x0002245d04004986 */ /* 0x000fe2000c101924 */
[C---:B------:R-:W-:Y:S01]  /*157e0*/  ISETP.GT.AND P3, PT, R0.reuse, 0x90, P1 ;  /* 0x000000900000780c */ /* 0x040fe20000f64270 */
[-C--:B------:R-:W-:Y:S01]  /*157f0*/  FMUL R95, R95, R2.reuse ;  /* 0x000000025f5f7220 */ /* 0x080fe20000400000 */
[----:B------:R-:W-:Y:S01]  /*15800*/  ISETP.GT.AND P4, PT, R0, 0x90, P0 ;  /* 0x000000900000780c */ /* 0x000fe20000784270 */
[----:B------:R0:W-:Y:S01]  /*15810*/  @P5 STG.E desc[UR36][R6.64+0x220], R11 ;  /* 0x0002200b06005986 */ /* 0x0001e2000c101924 */
[-C--:B------:R-:W-:Y:S01]  /*15820*/  FMUL R3, R96, R2.reuse ;  /* 0x0000000260037220 */ /* 0x080fe20000400000 */
[----:B------:R-:W-:Y:S01]  /*15830*/  FMUL R97, R97, R2 ;  /* 0x0000000261617220 */ /* 0x000fe20000400000 */
[----:B0-----:R-:W-:Y:S01]  /*15840*/  @P2 IMAD.MOV.U32 R6, RZ, RZ, R8 ;  /* 0x000000ffff062224 */ /* 0x001fe200078e0008 */
        /* <DEDUP_REMOVED lines=8> */
[C---:B------:R-:W-:Y:S02]  /*158d0*/  ISETP.GT.AND P6, PT, R0.reuse, 0x98, P0 ;  /* 0x000000980000780c */ /* 0x040fe400007c4270 */
[----:B0-----:R-:W-:Y:S01]  /*158e0*/  @P4 MOV R6, R8 ;  /* 0x0000000800064202 */ /* 0x001fe20000000f00 */
[----:B------:R-:W-:Y:S02]  /*158f0*/  @P4 IMAD.MOV.U32 R7, RZ, RZ, R9 ;  /* 0x000000ffff074224 */ /* 0x000fe400078e0009 */
[-C--:B------:R-:W-:Y:S01]  /*15900*/  FMUL R99, R99, R2.reuse ;  /* 0x0000000263637220 */ /* 0x080fe20000400000 */
[-C--:B------:R-:W-:Y:S02]  /*15910*/  FMUL R101, R101, R2.reuse ;  /* 0x0000000265657220 */ /* 0x080fe40000400000 */
[----:B------:R0:W-:Y:S01]  /*15920*/  @P4 STG.E desc[UR36][R6.64+0x240], R13 ;  /* 0x0002400d06004986 */ /* 0x0001e2000c101924 */
[----:B------:R-:W-:Y:S01]  /*15930*/  ISETP.GT.AND P4, PT, R0, 0x99, P0 ;  /* 0x000000990000780c */ /* 0x000fe20000784270 */
[-C--:B------:R-:W-:Y:S01]  /*15940*/  FMUL R11, R100, R2.reuse ;  /* 0x00000002640b7220 */ /* 0x080fe20000400000 */
[----:B-1----:R-:W-:Y:S01]  /*15950*/  FMUL R3, R102, R2 ;  /* 0x0000000266037220 */ /* 0x002fe20000400000 */
[----:B0-----:R-:W-:-:S02]  /*15960*/  @P2 MOV R6, R8 ;  /* 0x0000000800062202 */ /* 0x001fc40000000f00 */
[----:B------:R-:W-:-:S05]  /*15970*/  @P2 MOV R7, R9 ;  /* 0x0000000900072202 */ /* 0x000fca0000000f00 */
[----:B------:R0:W-:Y:S04]  /*15980*/  @P2 STG.E desc[UR36][R6.64+0x244], R99 ;  /* 0x0002446306002986 */ /* 0x0001e8000c101924 */
[----:B------:R-:W-:Y:S01]  /*15990*/  @P5 STG.E desc[UR36][R4.64+0x264], R101 ;  /* 0x0002646504005986 */ /* 0x000fe2000c101924 */
[----:B------:R-:W-:-:S03]  /*159a0*/  ISETP.GT.AND P5, PT, R0, 0xa1, P1 ;  /* 0x000000a10000780c */ /* 0x000fc60000fa4270 */
[----:B------:R1:W-:Y:S01]  /*159b0*/  @P3 STG.E desc[UR36][R4.64+0x260], R11 ;  /* 0x0002600b04003986 */ /* 0x0003e2000c101924 */
[C---:B------:R-:W-:Y:S01]  /*159c0*/  ISETP.GT.AND P3, PT, R0.reuse, 0xa0, P0 ;  /* 0x000000a00000780c */ /* 0x040fe20000764270 */
[----:B0-----:R-:W-:Y:S01]  /*159d0*/  @P6 IMAD.MOV.U32 R6, RZ, RZ, R8 ;  /* 0x000000ffff066224 */ /* 0x001fe200078e0008 */
[----:B------:R-:W-:Y:S02]  /*159e0*/  @P6 MOV R7, R9 ;  /* 0x0000000900076202 */ /* 0x000fe40000000f00 */
[C---:B------:R-:W-:Y:S01]  /*159f0*/  ISETP.GT.AND P2, PT, R0.reuse, 0xa0, P1 ;  /* 0x000000a00000780c */ /* 0x040fe20000f44270 */
[-C--:B------:R-:W-:Y:S02]  /*15a00*/  FMUL R103, R103, R2.reuse ;  /* 0x0000000267677220 */ /* 0x080fe40000400000 */
[----:B------:R0:W-:Y:S01]  /*15a10*/  @P6 STG.E desc[UR36][R6.64+0x260], R3 ;  /* 0x0002600306006986 */ /* 0x0001e2000c101924 */
[-C--:B------:R-:W-:Y:S01]  /*15a20*/  FMUL R105, R105, R2.reuse ;  /* 0x0000000269697220 */ /* 0x080fe20000400000 */
[----:B------:R-:W-:Y:S01]  /*15a30*/  ISETP.GT.AND P6, PT, R0, 0xa1, P0 ;  /* 0x000000a10000780c */ /* 0x000fe200007c4270 */
[-C--:B------:R-:W-:Y:S01]  /*15a40*/  FMUL R13, R104, R2.reuse ;  /* 0x00000002680d7220 */ /* 0x080fe20000400000 */
[----:B-1----:R-:W-:Y:S01]  /*15a50*/  FMUL R11, R106, R2 ;  /* 0x000000026a0b7220 */ /* 0x002fe20000400000 */
[----:B0-----:R-:W-:Y:S01]  /*15a60*/  @P4 MOV R6, R8 ;  /* 0x0000000800064202 */ /* 0x001fe20000000f00 */
[----:B------:R-:W-:-:S05]  /*15a70*/  @P4 IMAD.MOV.U32 R7, RZ, RZ, R9 ;  /* 0x000000ffff074224 */ /* 0x000fca00078e0009 */
[----:B------:R0:W-:Y:S04]  /*15a80*/  @P4 STG.E desc[UR36][R6.64+0x264], R103 ;  /* 0x0002646706004986 */ /* 0x0001e8000c101924 */
[----:B------:R-:W-:Y:S01]  /*15a90*/  @P5 STG.E desc[UR36][R4.64+0x284], R105 ;  /* 0x0002846904005986 */ /* 0x000fe2000c101924 */
[C---:B------:R-:W-:Y:S02]  /*15aa0*/  ISETP.GT.AND P5, PT, R0.reuse, 0xa8, P0 ;  /* 0x000000a80000780c */ /* 0x040fe400007a4270 */
[----:B------:R-:W-:Y:S01]  /*15ab0*/  ISETP.GT.AND P4, PT, R0, 0xa8, P1 ;  /* 0x000000a80000780c */ /* 0x000fe20000f84270 */
[----:B------:R1:W-:Y:S01]  /*15ac0*/  @P2 STG.E desc[UR36][R4.64+0x280], R13 ;  /* 0x0002800d04002986 */ /* 0x0003e2000c101924 */
[----:B0-----:R-:W-:Y:S02]  /*15ad0*/  @P3 MOV R6, R8 ;  /* 0x0000000800063202 */ /* 0x001fe40000000f00 */
        /* <DEDUP_REMOVED lines=11> */
[C---:B------:R-:W-:Y:S01]  /*15b90*/  ISETP.GT.AND P6, PT, R0.reuse, 0xb1, P1 ;  /* 0x000000b10000780c */ /* 0x040fe20000fc4270 */
[----:B------:R-:W-:Y:S02]  /*15ba0*/  FMUL R111, R111, R2 ;  /* 0x000000026f6f7220 */ /* 0x000fe40000400000 */
[----:B------:R1:W-:Y:S01]  /*15bb0*/  @P4 STG.E desc[UR36][R4.64+0x2a0], R3 ;  /* 0x0002a00304004986 */ /* 0x0003e2000c101924 */
[----:B------:R-:W-:-:S03]  /*15bc0*/  ISETP.GT.AND P4, PT, R0, 0xb0, P1 ;  /* 0x000000b00000780c */ /* 0x000fc60000f84270 */
[----:B------:R-:W-:Y:S01]  /*15bd0*/  @P2 STG.E desc[UR36][R4.64+0x2a4], R109 ;  /* 0x0002a46d04002986 */ /* 0x000fe2000c101924 */
[----:B0-----:R-:W-:Y:S01]  /*15be0*/  @P5 MOV R6, R8 ;  /* 0x0000000800065202 */ /* 0x001fe20000000f00 */
[----:B------:R-:W-:Y:S01]  /*15bf0*/  @P5 IMAD.MOV.U32 R7, RZ, RZ, R9 ;  /* 0x000000ffff075224 */ /* 0x000fe200078e0009 */
[----:B------:R-:W-:-:S04]  /*15c00*/  ISETP.GT.AND P2, PT, R0, 0xb0, P0 ;  /* 0x000000b00000780c */ /* 0x000fc80000744270 */
[----:B------:R0:W-:Y:S01]  /*15c10*/  @P5 STG.E desc[UR36][R6.64+0x2a0], R13 ;  /* 0x0002a00d06005986 */ /* 0x0001e2000c101924 */
[-C--:B------:R-:W-:Y:S01]  /*15c20*/  FMUL R113, R113, R2.reuse ;  /* 0x0000000271717220 */ /* 0x080fe20000400000 */
[----:B-1----:R-:W-:Y:S01]  /*15c30*/  FMUL R3, R112, R2 ;  /* 0x0000000270037220 */ /* 0x002fe20000400000 */
[----:B0-----:R-:W-:Y:S02]  /*15c40*/  @P3 MOV R6, R8 ;  /* 0x0000000800063202 */ /* 0x001fe40000000f00 */
[----:B------:R-:W-:-:S05]  /*15c50*/  @P3 MOV R7, R9 ;  /* 0x0000000900073202 */ /* 0x000fca0000000f00 */
[----:B------:R0:W-:Y:S01]  /*15c60*/  @P3 STG.E desc[UR36][R6.64+0x2a4], R111 ;  /* 0x0002a46f06003986 */ /* 0x0001e2000c101924 */
[----:B------:R-:W-:Y:S01]  /*15c70*/  ISETP.GT.AND P3, PT, R0, 0xb1, P0 ;  /* 0x000000b10000780c */ /* 0x000fe20000764270 */
[----:B------:R-:W-:Y:S02]  /*15c80*/  FMUL R11, R114, R2 ;  /* 0x00000002720b7220 */ /* 0x000fe40000400000 */
        /* <DEDUP_REMOVED lines=16> */
[----:B------:R-:W-:-:S03]  /*15d90*/  FMUL R119, R119, R2 ;  /* 0x0000000277777220 */ /* 0x000fc60000400000 */
[----:B------:R-:W-:Y:S01]  /*15da0*/  @P4 STG.E desc[UR36][R4.64+0x2e4], R117 ;  /* 0x0002e47504004986 */ /* 0x000fe2000c101924 */
[----:B------:R-:W-:-:S03]  /*15db0*/  ISETP.GT.AND P4, PT, R0, 0xc1, P1 ;  /* 0x000000c10000780c */ /* 0x000fc60000f84270 */
[----:B------:R-:W-:Y:S01]  /*15dc0*/  @P5 STG.E desc[UR36][R4.64+0x2e0], R13 ;  /* 0x0002e00d04005986 */ /* 0x000fe2000c101924 */
[----:B0-----:R-:W-:Y:S02]  /*15dd0*/  @P6 MOV R6, R8 ;  /* 0x0000000800066202 */ /* 0x001fe40000000f00 */
[----:B------:R-:W-:Y:S02]  /*15de0*/  @P6 MOV R7, R9 ;  /* 0x0000000900076202 */ /* 0x000fe40000000f00 */
        /* <DEDUP_REMOVED lines=8> */
[-C--:B------:R-:W-:Y:S02]  /*15e70*/  FMUL R11, R120, R2.reuse ;  /* 0x00000002780b7220 */ /* 0x080fe40000400000 */
[----:B------:R-:W-:Y:S01]  /*15e80*/  @P4 STG.E desc[UR36][R4.64+0x304], R121 ;  /* 0x0003047904004986 */ /* 0x000fe2000c101924 */
[----:B------:R-:W-:Y:S01]  /*15e90*/  ISETP.GT.AND P4, PT, R0, 0xc8, P0 ;  /* 0x000000c80000780c */ /* 0x000fe20000784270 */
[----:B------:R-:W-:Y:S01]  /*15ea0*/  FMUL R13, R122, R2 ;  /* 0x000000027a0d7220 */ /* 0x000fe20000400000 */
[C---:B------:R-:W-:Y:S01]  /*15eb0*/  ISETP.GT.AND P6, PT, R0.reuse, 0xc9, P1 ;  /* 0x000000c90000780c */ /* 0x040fe20000fc4270 */
[----:B------:R1:W-:Y:S01]  /*15ec0*/  @P3 STG.E desc[UR36][R4.64+0x300], R11 ;  /* 0x0003000b04003986 */ /* 0x0003e2000c101924 */
[----:B------:R-:W-:Y:S02]  /*15ed0*/  ISETP.GT.AND P3, PT, R0, 0xc8, P1 ;  /* 0x000000c80000780c */ /* 0x000fe40000f64270 */
[----:B0-----:R-:W-:Y:S01]  /*15ee0*/  @P5 MOV R6, R8 ;  /* 0x0000000800065202 */ /* 0x001fe20000000f00 */
[----:B------:R-:W-:-:S02]  /*15ef0*/  @P5 IMAD.MOV.U32 R7, RZ, RZ, R9 ;  /* 0x000000ffff075224 */ /* 0x000fc400078e0009 */
[----:B------:R-:W-:-:S03]  /*15f00*/  FMUL R123, R123, R2 ;  /* 0x000000027b7b7220 */ /* 0x000fc60000400000 */
[----:B------:R0:W-:Y:S01]  /*15f10*/  @P5 STG.E desc[UR36][R6.64+0x300], R13 ;  /* 0x0003000d06005986 */ /* 0x0001e2000c101924 */
[-C--:B------:R-:W-:Y:S01]  /*15f20*/  FMUL R3, R124, R2.reuse ;  /* 0x000000027c037220 */ /* 0x080fe20000400000 */
[-C--:B------:R-:W-:Y:S01]  /*15f30*/  FMUL R125, R125, R2.reuse ;  /* 0x000000027d7d7220 */ /* 0x080fe20000400000 */
[----:B-1----:R-:W-:Y:S01]  /*15f40*/  FMUL R11, R126, R2 ;  /* 0x000000027e0b7220 */ /* 0x002fe20000400000 */
[----:B0-----:R-:W-:Y:S02]  /*15f50*/  @P2 MOV R6, R8 ;  /* 0x0000000800062202 */ /* 0x001fe40000000f00 */
[----:B------:R-:W-:-:S05]  /*15f60*/  @P2 MOV R7, R9 ;  /* 0x0000000900072202 */ /* 0x000fca0000000f00 */
[----:B------:R0:W-:Y:S01]  /*15f70*/  @P2 STG.E desc[UR36][R6.64+0x304], R123 ;  /* 0x0003047b06002986 */ /* 0x0001e2000c101924 */
[----:B------:R-:W-:-:S03]  /*15f80*/  ISETP.GT.AND P2, PT, R0, 0xc9, P0 ;  /* 0x000000c90000780c */ /* 0x000fc60000744270 */
[----:B------:R-:W-:Y:S04]  /*15f90*/  @P3 STG.E desc[UR36][R4.64+0x320], R3 ;  /* 0x0003200304003986 */ /* 0x000fe8000c101924 */
[----:B------:R-:W-:Y:S01]  /*15fa0*/  @P6 STG.E desc[UR36][R4.64+0x324], R125 ;  /* 0x0003247d04006986 */ /* 0x000fe2000c101924 */
[----:B0-----:R-:W-:Y:S01]  /*15fb0*/  @P4 IMAD.MOV.U32 R6, RZ, RZ, R8 ;  /* 0x000000ffff064224 */ /* 0x001fe200078e0008 */
[----:B------:R-:W-:-:S05]  /*15fc0*/  @P4 MOV R7, R9 ;  /* 0x0000000900074202 */ /* 0x000fca0000000f00 */
[----:B------:R0:W-:Y:S01]  /*15fd0*/  @P4 STG.E desc[UR36][R6.64+0x320], R11 ;  /* 0x0003200b06004986 */ /* 0x0001e2000c101924 */
[C---:B------:R-:W-:Y:S02]  /*15fe0*/  ISETP.GT.AND P4, PT, R0.reuse, 0xd0, P0 ;  /* 0x000000d00000780c */ /* 0x040fe40000784270 */
[C---:B------:R-:W-:Y:S02]  /*15ff0*/  ISETP.GT.AND P3, PT, R0.reuse, 0xd0, P1 ;  /* 0x000000d00000780c */ /* 0x040fe40000f64270 */
[C---:B------:R-:W-:Y:S01]  /*16000*/  ISETP.GT.AND P5, PT, R0.reuse, 0xd1, P1 ;  /* 0x000000d10000780c */ /* 0x040fe20000fa4270 */
[----:B------:R-:W-:Y:S01]  /*16010*/  FMUL R127, R127, R2 ;  /* 0x000000027f7f7220 */ /* 0x000fe20000400000 */
[----:B------:R-:W-:Y:S02]  /*16020*/  ISETP.GT.AND P6, PT, R0, 0xd1, P0 ;  /* 0x000000d10000780c */ /* 0x000fe400007c4270 */
[----:B0-----:R-:W-:Y:S01]  /*16030*/  @P2 MOV R6, R8 ;  /* 0x0000000800062202 */ /* 0x001fe20000000f00 */
[----:B------:R-:W-:-:S02]  /*16040*/  @P2 IMAD.MOV.U32 R7, RZ, RZ, R9 ;  /* 0x000000ffff072224 */ /* 0x000fc400078e0009 */
[-C--:B------:R-:W-:Y:S01]  /*16050*/  FMUL R13, R128, R2.reuse ;  /* 0x00000002800d7220 */ /* 0x080fe20000400000 */
[-C--:B------:R-:W-:Y:S01]  /*16060*/  FMUL R129, R129, R2.reuse ;  /* 0x0000000281817220 */ /* 0x080fe20000400000 */
[-C--:B------:R-:W-:Y:S01]  /*16070*/  FMUL R3, R130, R2.reuse ;  /* 0x0000000282037220 */ /* 0x080fe20000400000 */
        /* <DEDUP_REMOVED lines=16> */
[----:B------:R-:W-:Y:S01]  /*16180*/  ISETP.GT.AND P4, PT, R0, 0xe0, P1 ;  /* 0x000000e00000780c */ /* 0x000fe20000f84270 */
[----:B------:R-:W-:Y:S01]  /*16190*/  FMUL R13, R134, R2 ;  /* 0x00000002860d7220 */ /* 0x000fe20000400000 */
[----:B------:R-:W-:Y:S01]  /*161a0*/  @P5 STG.E desc[UR36][R4.64+0x364], R133 ;  /* 0x0003648504005986 */ /* 0x000fe2000c101924 */
[----:B------:R-:W-:-:S03]  /*161b0*/  ISETP.GT.AND P5, PT, R0, 0xe0, P0 ;  /* 0x000000e00000780c */ /* 0x000fc600007a4270 */
[----:B------:R1:W-:Y:S01]  /*161c0*/  @P2 STG.E desc[UR36][R4.64+0x360], R11 ;  /* 0x0003600b04002986 */ /* 0x0003e2000c101924 */
[----:B0-----:R-:W-:Y:S01]  /*161d0*/  @P3 MOV R6, R8 ;  /* 0x0000000800063202 */ /* 0x001fe20000000f00 */
[----:B------:R-:W-:Y:S01]  /*161e0*/  @P3 IMAD.MOV.U32 R7, RZ, RZ, R9 ;  /* 0x000000ffff073224 */ /* 0x000fe200078e0009 */
[----:B------:R-:W-:Y:S01]  /*161f0*/  ISETP.GT.AND P2, PT, R0, 0xe1, P1 ;  /* 0x000000e10000780c */ /* 0x000fe20000f44270 */
        /* <DEDUP_REMOVED lines=9> */
[----:B------:R1:W-:Y:S01]  /*16290*/  @P4 STG.E desc[UR36][R4.64+0x380], R3 ;  /* 0x0003800304004986 */ /* 0x0003e2000c101924 */
[C---:B------:R-:W-:Y:S02]  /*162a0*/  ISETP.GT.AND P4, PT, R0.reuse, 0xe8, P0 ;  /* 0x000000e80000780c */ /* 0x040fe40000784270 */
[C---:B------:R-:W-:Y:S01]  /*162b0*/  ISETP.GT.AND P6, PT, R0.reuse, 0xe9, P1 ;  /* 0x000000e90000780c */ /* 0x040fe20000fc4270 */
[----:B------:R-:W-:Y:S01]  /*162c0*/  @P2 STG.E desc[UR36][R4.64+0x384], R137 ;  /* 0x0003848904002986 */ /* 0x000fe2000c101924 */
[----:B------:R-:W-:Y:S01]  /*162d0*/  ISETP.GT.AND P2, PT, R0, 0xe8, P1 ;  /* 0x000000e80000780c */ /* 0x000fe20000f44270 */
[----:B0-----:R-:W-:Y:S01]  /*162e0*/  @P5 IMAD.MOV.U32 R6, RZ, RZ, R8 ;  /* 0x000000ffff065224 */ /* 0x001fe200078e0008 */
[----:B------:R-:W-:Y:S01]  /*162f0*/  @P5 MOV R7, R9 ;  /* 0x0000000900075202 */ /* 0x000fe20000000f00 */
[----:B------:R-:W-:-:S04]  /*16300*/  FMUL R139, R139, R2 ;  /* 0x000000028b8b7220 */ /* 0x000fc80000400000 */
[----:B------:R0:W-:Y:S01]  /*16310*/  @P5 STG.E desc[UR36][R6.64+0x380], R11 ;  /* 0x0003800b06005986 */ /* 0x0001e2000c101924 */
[----:B------:R-:W-:Y:S01]  /*16320*/  ISETP.GT.AND P5, PT, R0, 0xe9, P0 ;  /* 0x000000e90000780c */ /* 0x000fe200007a4270 */
[-C--:B-1----:R-:W-:Y:S01]  /*16330*/  FMUL R3, R140, R2.reuse ;  /* 0x000000028c037220 */ /* 0x082fe20000400000 */
[-C--:B------:R-:W-:Y:S01]  /*16340*/  FMUL R141, R141, R2.reuse ;  /* 0x000000028d8d7220 */ /* 0x080fe20000400000 */
[----:B------:R-:W-:Y:S01]  /*16350*/  FMUL R13, R142, R2 ;  /* 0x000000028e0d7220 */ /* 0x000fe20000400000 */
        /* <DEDUP_REMOVED lines=9> */
[C---:B------:R-:W-:Y:S01]  /*163f0*/  ISETP.GT.AND P4, PT, R0.reuse, 0xf0, P0 ;  /* 0x000000f00000780c */ /* 0x040fe20000784270 */
[-C--:B------:R-:W-:Y:S01]  /*16400*/  FMUL R143, R143, R2.reuse ;  /* 0x000000028f8f7220 */ /* 0x080fe20000400000 */
[----:B------:R-:W-:Y:S01]  /*16410*/  ISETP.GT.AND P2, PT, R0, 0xf1, P1 ;  /* 0x000000f10000780c */ /* 0x000fe20000f44270 */
[-C--:B------:R-:W-:Y:S01]  /*16420*/  FMUL R11, R144, R2.reuse ;  /* 0x00000002900b7220 */ /* 0x080fe20000400000 */
[----:B------:R-:W-:Y:S01]  /*16430*/  ISETP.GT.AND P6, PT, R0, 0xf1, P0 ;  /* 0x000000f10000780c */ /* 0x000fe200007c4270 */
[----:B0-----:R-:W-:Y:S01]  /*16440*/  @P5 IMAD.MOV.U32 R6, RZ, RZ, R8 ;  /* 0x000000ffff065224 */ /* 0x001fe200078e0008 */
[----:B------:R-:W-:Y:S01]  /*16450*/  @P5 MOV R7, R9 ;  /* 0x0000000900075202 */ /* 0x000fe20000000f00 */
[----:B------:R-:W-:-:S04]  /*16460*/  FMUL R145, R145, R2 ;  /* 0x0000000291917220 */ /* 0x000fc80000400000 */
[----:B------:R0:W-:Y:S01]  /*16470*/  @P5 STG.E desc[UR36][R6.64+0x3a4], R143 ;  /* 0x0003a48f06005986 */ /* 0x0001e2000c101924 */
[----:B------:R-:W-:-:S03]  /*16480*/  ISETP.GT.AND P5, PT, R0, 0xf8, P0 ;  /* 0x000000f80000780c */ /* 0x000fc600007a4270 */
[----:B------:R1:W-:Y:S01]  /*16490*/  @P3 STG.E desc[UR36][R4.64+0x3c0], R11 ;  /* 0x0003c00b04003986 */ /* 0x0003e2000c101924 */
[----:B------:R-:W-:Y:S01]  /*164a0*/  ISETP.GT.AND P3, PT, R0, 0xf8, P1 ;  /* 0x000000f80000780c */ /* 0x000fe20000f64270 */
[----:B------:R-:W-:Y:S01]  /*164b0*/  FMUL R3, R146, R2 ;  /* 0x0000000292037220 */ /* 0x000fe20000400000 */
[C---:B------:R-:W-:Y:S01]  /*164c0*/  ISETP.GT.AND P1, PT, R0.reuse, 0xf9, P1 ;  /* 0x000000f90000780c */ /* 0x040fe20000f24270 */
[----:B------:R-:W-:Y:S01]  /*164d0*/  @P2 STG.E desc[UR36][R4.64+0x3c4], R145 ;  /* 0x0003c49104002986 */ /* 0x000fe2000c101924 */
[----:B0-----:R-:W-:Y:S01]  /*164e0*/  @P4 MOV R6, R8 ;  /* 0x0000000800064202 */ /* 0x001fe20000000f00 */
[----:B------:R-:W-:Y:S01]  /*164f0*/  @P4 IMAD.MOV.U32 R7, RZ, RZ, R9 ;  /* 0x000000ffff074224 */ /* 0x000fe200078e0009 */
[----:B------:R-:W-:Y:S01]  /*16500*/  ISETP.GT.AND P0, PT, R0, 0xf9, P0 ;  /* 0x000000f90000780c */ /* 0x000fe20000704270 */
[-C--:B------:R-:W-:Y:S01]  /*16510*/  FMUL R147, R147, R2.reuse ;  /* 0x0000000293937220 */ /* 0x080fe20000400000 */
[-C--:B------:R-:W-:Y:S02]  /*16520*/  FMUL R13, R148, R2.reuse ;  /* 0x00000002940d7220 */ /* 0x080fe40000400000 */
[----:B------:R0:W-:Y:S01]  /*16530*/  @P4 STG.E desc[UR36][R6.64+0x3c0], R3 ;  /* 0x0003c00306004986 */ /* 0x0001e2000c101924 */
[-C--:B------:R-:W-:Y:S01]  /*16540*/  FMUL R149, R149, R2.reuse ;  /* 0x0000000295957220 */ /* 0x080fe20000400000 */
[-C--:B-1----:R-:W-:Y:S01]  /*16550*/  FMUL R11, R150, R2.reuse ;  /* 0x00000002960b7220 */ /* 0x082fe20000400000 */
[----:B------:R-:W-:Y:S01]  /*16560*/  FMUL R151, R151, R2 ;  /* 0x0000000297977220 */ /* 0x000fe20000400000 */
[----:B0-----:R-:W-:-:S02]  /*16570*/  @P6 MOV R6, R8 ;  /* 0x0000000800066202 */ /* 0x001fc40000000f00 */
[----:B------:R-:W-:-:S05]  /*16580*/  @P6 MOV R7, R9 ;  /* 0x0000000900076202 */ /* 0x000fca0000000f00 */
[----:B------:R-:W-:Y:S04]  /*16590*/  @P6 STG.E desc[UR36][R6.64+0x3c4], R147 ;  /* 0x0003c49306006986 */ /* 0x000fe8000c101924 */
[----:B------:R-:W-:Y:S04]  /*165a0*/  @P3 STG.E desc[UR36][R4.64+0x3e0], R13 ;  /* 0x0003e00d04003986 */ /* 0x000fe8000c101924 */
[----:B------:R0:W-:Y:S02]  /*165b0*/  @P1 STG.E desc[UR36][R4.64+0x3e4], R149 ;  /* 0x0003e49504001986 */ /* 0x0001e4000c101924 */
[----:B0-----:R-:W-:Y:S01]  /*165c0*/  @P5 IMAD.MOV.U32 R4, RZ, RZ, R8 ;  /* 0x000000ffff045224 */ /* 0x001fe200078e0008 */
[----:B------:R-:W-:-:S05]  /*165d0*/  @P5 MOV R5, R9 ;  /* 0x0000000900055202 */ /* 0x000fca0000000f00 */
[----:B------:R0:W-:Y:S04]  /*165e0*/  @P5 STG.E desc[UR36][R4.64+0x3e0], R11 ;  /* 0x0003e00b04005986 */ /* 0x0001e8000c101924 */
[----:B------:R0:W-:Y:S02]  /*165f0*/  @P0 STG.E desc[UR36][R8.64+0x3e4], R151 ;  /* 0x0003e49708000986 */ /* 0x0001e4000c101924 */
.L_x_536:
[----:B------:R-:W-:Y:S05]  /*16600*/  BSYNC B0 ;  /* 0x0000000000007941 */ /* 0x000fea0003800000 */
.L_x_28:
[----:B0-----:R-:W5:Y:S04]  /*16610*/  LDL.LU R5, [R1+0x200] ;  /* 0x0002000001057983 */ /* 0x001f680000300800 */
[----:B------:R-:W5:Y:S01]  /*16620*/  LDL.LU R4, [R1+0x204] ;  /* 0x0002040001047983 */ /* 0x000f620000300800 */
[----:B------:R-:W-:Y:S01]  /*16630*/  ULDC UR4, c[0x0][0xc] ;  /* 0x0000030000047ab9 */ /* 0x000fe20000000800 */
[----:B------:R-:W-:Y:S01]  /*16640*/  ULDC UR5, c[0x0][0x10] ;  /* 0x0000040000057ab9 */ /* 0x000fe20000000800 */
[----:B------:R-:W5:Y:S01]  /*16650*/  LDC R3, c[0x0][0x14] ;  /* 0x00000500ff037b82 */ /* 0x000f620000000800 */
[----:B------:R-:W-:Y:S01]  /*16660*/  UIMAD.WIDE.U32 UR4, UR4, UR5, URZ ;  /* 0x00000005040472a5 */ /* 0x000fe2000f8e003f */
[----:B------:R-:W-:Y:S01]  /*16670*/  PRMT R0, RZ, 0x7610, R0 ;  /* 0x00007610ff007816 */ /* 0x000fe20000000000 */
[----:B------:R-:W-:Y:S01]  /*16680*/  UMOV UR42, 0xffffffff ;  /* 0xffffffff002a7882 */ /* 0x000fe20000000000 */
[----:B------:R-:W-:-:S03]  /*16690*/  UMOV UR43, 0xffffffff ;  /* 0xffffffff002b7882 */ /* 0x000fc60000000000 */
[----:B-----5:R-:W-:-:S04]  /*166a0*/  IMAD.WIDE.U32 R4, R3, UR4, R4 ;  /* 0x0000000403047c25 */ /* 0x020fc8000f8e0004 */
[----:B------:R-:W-:Y:S01]  /*166b0*/  IMAD R3, R3, UR5, RZ ;  /* 0x0000000503037c24 */ /* 0x000fe2000f8e02ff */
[----:B------:R-:W-:Y:S01]  /*166c0*/  ULDC.64 UR4, c[0x0][0x650] ;  /* 0x0001940000047ab9 */ /* 0x000fe20000000a00 */
[----:B------:R-:W-:Y:S01]  /*166d0*/  IMAD.MOV.U32 R7, RZ, RZ, R4 ;  /* 0x000000ffff077224 */ /* 0x000fe200078e0004 */
[----:B------:R-:W-:Y:S02]  /*166e0*/  ISETP.GE.U32.AND P0, PT, R4, UR4, PT ;  /* 0x0000000404007c0c */ /* 0x000fe4000bf06070 */
[----:B------:R-:W-:-:S04]  /*166f0*/  IADD3 R6, R5, R3, RZ ;  /* 0x0000000305067210 */ /* 0x000fc80007ffe0ff */
[----:B------:R-:W-:Y:S01]  /*16700*/  ISETP.GE.U32.AND.EX P0, PT, R6, UR5, PT, P0 ;  /* 0x0000000506007c0c */ /* 0x000fe2000bf06100 */
[----:B------:R0:W-:Y:S04]  /*16710*/  STL [R1+0x200], R6 ;  /* 0x0002000601007387 */ /* 0x0001e80000100800 */
[----:B------:R0:W-:Y:S08]  /*16720*/  STL [R1+0x204], R7 ;  /* 0x0002040701007387 */ /* 0x0001f00000100800 */
[----:B------:R-:W-:Y:S05]  /*16730*/  @P0 BRA `(.L_x_537) ;  /* 0x0000000400880947 */ /* 0x000fea0003800000 */
[----:B------:R-:W5:Y:S01]  /*16740*/  S2UR UR6, SR_CTAID.X ;  /* 0x00000000000679c3 */ /* 0x000f620000002500 */
[----:B------:R-:W-:Y:S01]  /*16750*/  ULDC.64 UR12, c[0x0][0x628] ;  /* 0x00018a00000c7ab9 */ /* 0x000fe20000000a00 */
[----:B------:R-:W-:Y:S01]  /*16760*/  ULDC UR4, c[0x0][0x150] ;  /* 0x0000540000047ab9 */ /* 0x000fe20000000800 */
[----:B------:R-:W-:Y:S01]  /*16770*/  ISETP.NE.U32.AND P0, PT, RZ, UR12, PT ;  /* 0x0000000cff007c0c */ /* 0x000fe2000bf05070 */
[----:B------:R-:W-:Y:S01]  /*16780*/  ULDC UR15, c[0x0][0x630] ;  /* 0x00018c00000f7ab9 */ /* 0x000fe20000000800 */
[C---:B------:R-:W-:Y:S01]  /*16790*/  R2UR UR16, R7.reuse ;  /* 0x00000000071072ca */ /* 0x040fe200000e0000 */
[----:B------:R-:W-:Y:S01]  /*167a0*/  ULDC UR19, c[0x0][0x154] ;  /* 0x0000550000137ab9 */ /* 0x000fe20000000800 */
[----:B------:R-:W-:Y:S01]  /*167b0*/  ISETP.NE.AND.EX P0, PT, RZ, UR13, PT, P0 ;  /* 0x0000000dff007c0c */ /* 0x000fe2000bf05300 */
[----:B------:R-:W0:Y:S01]  /*167c0*/  S2UR UR18, SR_CTAID.Y ;  /* 0x00000000001279c3 */ /* 0x000e220000002600 */
[----:B------:R-:W-:Y:S02]  /*167d0*/  R2UR UR17, R6 ;  /* 0x00000000061172ca */ /* 0x000fe400000e0000 */
[----:B------:R-:W-:-:S02]  /*167e0*/  R2UR UR10, R7 ;  /* 0x00000000070a72ca */ /* 0x000fc400000e0000 */
[----:B------:R-:W-:Y:S02]  /*167f0*/  R2UR UR11, R6 ;  /* 0x00000000060b72ca */ /* 0x000fe400000e0000 */
[----:B-----5:R-:W-:-:S05]  /*16800*/  I2FP.F32.U32 R0, UR6 ;  /* 0x0000000600007c45 */ /* 0x020fca0008201000 */
[----:B------:R-:W-:-:S04]  /*16810*/  FMUL R0, R0, UR4 ;  /* 0x0000000400007c20 */ /* 0x000fc80008400000 */
[----:B------:R0:W0:Y:S01]  /*16820*/  F2I.U32.TRUNC.NTZ R3, R0 ;  /* 0x0000000000037305 */ /* 0x000022000020f000 */
[----:B------:R-:W-:Y:S05]  /*16830*/  @!P0 BRA `(.L_x_538) ;  /* 0x0000000000308947 */ /* 0x000fea0003800000 */
        /* <DEDUP_REMOVED lines=12> */
.L_x_538:
[----:B------:R-:W-:Y:S01]  /*16900*/  USHF.R.U64 UR43, UR10, UR15, UR11 ;  /* 0x0000000f0a2b7299 */ /* 0x000fe2000800120b */
[----:B0-----:R-:W-:Y:S01]  /*16910*/  I2FP.F32.U32 R0, UR18 ;  /* 0x0000001200007c45 */ /* 0x001fe20008201000 */
[----:B------:R-:W-:Y:S02]  /*16920*/  USHF.R.U32.HI UR4, URZ, UR15, UR11 ;  /* 0x0000000f3f047299 */ /* 0x000fe4000801160b */
        /* <DEDUP_REMOVED lines=8> */
[----:B------:R-:W-:Y:S01]  /*169b0*/  UIMAD.WIDE.U32 UR8, UR10, UR12, UR8 ;  /* 0x0000000c0a0872a5 */ /* 0x000fe2000f8e0008 */
[----:B------:R-:W-:Y:S01]  /*169c0*/  R2UR UR12, R3 ;  /* 0x00000000030c72ca */ /* 0x000fe200000e0000 */
[----:B------:R-:W-:Y:S01]  /*169d0*/  UIMAD UR10, UR10, UR13, UR4 ;  /* 0x0000000d0a0a72a4 */ /* 0x000fe2000f8e0204 */
[----:B------:R-:W-:Y:S01]  /*169e0*/  ULDC UR11, c[0x0][0x618] ;  /* 0x00018600000b7ab9 */ /* 0x000fe20000000800 */
[----:B------:R-:W-:Y:S02]  /*169f0*/  ULDC UR21, c[0x0][0x658] ;  /* 0x0001960000157ab9 */ /* 0x000fe40000000800 */
[----:B------:R-:W-:Y:S01]  /*16a00*/  UIADD3 UR9, UR9, UR10, URZ ;  /* 0x0000000a09097290 */ /* 0x000fe2000fffe03f */
[----:B------:R-:W-:Y:S01]  /*16a10*/  UMOV UR15, 0xffffffff ;  /* 0xffffffff000f7882 */ /* 0x000fe20000000000 */
[----:B------:R-:W-:Y:S01]  /*16a20*/  ULDC.64 UR4, c[0x0][0x640] ;  /* 0x0001900000047ab9 */ /* 0x000fe20000000a00 */
[----:B------:R-:W-:Y:S01]  /*16a30*/  USHF.L.U32 UR15, UR15, UR21, URZ ;  /* 0x000000150f0f7299 */ /* 0x000fe2000800063f */
[----:B------:R-:W-:Y:S01]  /*16a40*/  ISETP.NE.U32.AND P0, PT, RZ, UR4, PT ;  /* 0x00000004ff007c0c */ /* 0x000fe2000bf05070 */
[----:B------:R-:W-:-:S02]  /*16a50*/  USHF.R.U64 UR16, UR8, UR11, UR9 ;  /* 0x0000000b08107299 */ /* 0x000fc40008001209 */
[----:B------:R-:W-:Y:S01]  /*16a60*/  USHF.R.U32.HI UR8, URZ, UR11, UR9 ;  /* 0x0000000b3f087299 */ /* 0x000fe20008011609 */
[----:B0-----:R-:W-:Y:S01]  /*16a70*/  R2UR UR14, R0 ;  /* 0x00000000000e72ca */ /* 0x001fe200000e0000 */
[----:B------:R-:W-:Y:S01]  /*16a80*/  ULDC UR17, c[0x0][0x608] ;  /* 0x0001820000117ab9 */ /* 0x000fe20000000800 */
[----:B------:R-:W-:Y:S01]  /*16a90*/  ULOP3.LUT UR41, URZ, UR15, URZ, 0x33, !UPT ;  /* 0x0000000f3f297292 */ /* 0x000fe2000f8e333f */
[----:B------:R-:W-:Y:S01]  /*16aa0*/  ISETP.NE.AND.EX P0, PT, RZ, UR5, PT, P0 ;  /* 0x00000005ff007c0c */ /* 0x000fe2000bf05300 */
[----:B------:R-:W-:Y:S02]  /*16ab0*/  USHF.R.U64 UR15, UR16, UR17, UR8 ;  /* 0x00000011100f7299 */ /* 0x000fe40008001208 */
[----:B------:R-:W-:Y:S02]  /*16ac0*/  USHF.R.U32.HI UR8, URZ, UR17, UR8 ;  /* 0x000000113f087299 */ /* 0x000fe40008011608 */
[----:B------:R-:W-:Y:S02]  /*16ad0*/  UIADD3 UR12, -UR12, URZ, URZ ;  /* 0x0000003f0c0c7290 */ /* 0x000fe4000fffe13f */
[----:B------:R-:W-:Y:S01]  /*16ae0*/  USHF.R.U64 UR17, UR15, UR21, UR8 ;  /* 0x000000150f117299 */ /* 0x000fe20008001208 */
[----:B------:R-:W-:Y:S01]  /*16af0*/  UMOV UR19, 0x1 ;  /* 0x0000000100137882 */ /* 0x000fe20000000000 */
[----:B------:R-:W-:Y:S01]  /*16b00*/  ULDC UR13, c[0x0][0x144] ;  /* 0x00005100000d7ab9 */ /* 0x000fe20000000800 */
[----:B------:R-:W-:Y:S01]  /*16b10*/  ULDC UR7, c[0x0][0x600] ;  /* 0x0001800000077ab9 */ /* 0x000fe20000000800 */
[----:B------:R-:W-:-:S02]  /*16b20*/  USHF.L.U32 UR24, UR19, UR21, URZ ;  /* 0x0000001513187299 */ /* 0x000fc4000800063f */
[----:B------:R-:W-:Y:S02]  /*16b30*/  USHF.R.U32.HI UR8, URZ, UR21, UR8 ;  /* 0x000000153f087299 */ /* 0x000fe40008011608 */
[----:B------:R-:W-:Y:S02]  /*16b40*/  UIMAD UR21, UR13, UR12, UR6 ;  /* 0x0000000c0d1572a4 */ /* 0x000fe4000f8e0206 */
[----:B------:R-:W-:Y:S02]  /*16b50*/  UIADD3 UR20, UR7, -0x1, URZ ;  /* 0xffffffff07147890 */ /* 0x000fe4000fffe03f */
[----:B------:R-:W-:Y:S01]  /*16b60*/  UIADD3 UR19, -UR14, URZ, URZ ;  /* 0x0000003f0e137290 */ /* 0x000fe2000fffe13f */
        /* <DEDUP_REMOVED lines=17> */
.L_x_539:
[----:B------:R-:W-:Y:S01]  /*16c80*/  UISETP.NE.AND UP0, UPT, UR45, URZ, UPT ;  /* 0x0000003f2d00728c */ /* 0x000fe2000bf05270 */
[----:B------:R-:W-:Y:S01]  /*16c90*/  MOV R0, 0x1 ;  /* 0x0000000100007802 */ /* 0x000fe20000000f00 */
[----:B------:R-:W-:Y:S02]  /*16ca0*/  USHF.R.U64 UR4, UR6, UR22, UR8 ;  /* 0x0000001606047299 */ /* 0x000fe40008001208 */
[----:B------:R-:W-:Y:S02]  /*16cb0*/  ULOP3.LUT UR41, UR15, UR41, URZ, 0xc0, !UPT ;  /* 0x000000290f297292 */ /* 0x000fe4000f8ec03f */
[----:B------:R-:W-:Y:S02]  /*16cc0*/  UIADD3 UR5, -UR4, URZ, URZ ;  /* 0x0000003f04057290 */ /* 0x000fe4000fffe13f */
[----:B------:R-:W-:Y:S02]  /*16cd0*/  UIMAD UR41, UR24, UR4, UR41 ;  /* 0x00000004182972a4 */ /* 0x000fe4000f8e0229 */
[----:B------:R-:W-:-:S02]  /*16ce0*/  ULOP3.LUT UR16, UR16, UR20, URZ, 0xc0, !UPT ;  /* 0x0000001410107292 */ /* 0x000fc4000f8ec03f */
[----:B------:R-:W-:Y:S02]  /*16cf0*/  @UP0 UIMAD UR21, UR25, UR19, UR18 ;  /* 0x00000013191502a4 */ /* 0x000fe4000f8e0212 */
[----:B------:R-:W-:-:S03]  /*16d00*/  UIMAD UR4, UR5, UR23, UR17 ;  /* 0x00000017050472a4 */ /* 0x000fc6000f8e0211 */
[----:B------:R-:W-:Y:S01]  /*16d10*/  ULDC UR5, c[0x0][0x610] ;  /* 0x0001840000057ab9 */ /* 0x000fe20000000800 */
[----:B------:R-:W-:Y:S02]  /*16d20*/  UIMAD UR4, UR4, UR7, UR16 ;  /* 0x00000007040472a4 */ /* 0x000fe4000f8e0210 */
[----:B------:R-:W-:-:S04]  /*16d30*/  UIMAD UR41, UR41, UR5, UR21 ;  /* 0x00000005292972a4 */ /* 0x000fc8000f8e0215 */
[----:B------:R-:W-:Y:S02]  /*16d40*/  USEL UR42, UR4, UR41, !UP0 ;  /* 0x00000029042a7287 */ /* 0x000fe4000c000000 */
[----:B------:R-:W-:-:S12]  /*16d50*/  USEL UR41, UR41, UR4, !UP0 ;  /* 0x0000000429297287 */ /* 0x000fd8000c000000 */
.L_x_537:
[----:B------:R-:W-:-:S13]  /*16d60*/  LOP3.LUT P0, RZ, R0, 0xff, RZ, 0xc0, !PT ;  /* 0x000000ff00ff7812 */ /* 0x000fda000780c0ff */
[----:B------:R-:W-:Y:S05]  /*16d70*/  @P0 BRA `(.L_x_540) ;  /* 0xfffffea000dc0947 */ /* 0x000fea000383ffff */
[----:B------:R-:W-:Y:S05]  /*16d80*/  EXIT ;  /* 0x000000000000794d */ /* 0x000fea0003800000 */
.L_x_3:
[----:B------:R-:W2:Y:S01]  /*16d90*/  LDL R5, [R1+0x204] ;  /* 0x0002040001057983 */ /* 0x000ea20000100800 */
[----:B------:R-:W-:-:S03]  /*16da0*/  ULDC.64 UR8, c[0x0][0x650] ;  /* 0x0001940000087ab9 */ /* 0x000fc60000000a00 */
[----:B------:R-:W3:Y:S01]  /*16db0*/  LDL R4, [R1+0x200] ;  /* 0x0002000001047983 */ /* 0x000ee20000100800 */
[----:B------:R-:W-:Y:S01]  /*16dc0*/  PRMT R0, RZ, 0x7610, R0 ;  /* 0x00007610ff007816 */ /* 0x000fe20000000000 */
[----:B------:R-:W-:Y:S01]  /*16dd0*/  IMAD.MOV.U32 R2, RZ, RZ, -0x1 ;  /* 0xffffffffff027424 */ /* 0x000fe200078e00ff */
[----:B------:R-:W-:Y:S02]  /*16de0*/  MOV R3, 0xffffffff ;  /* 0xffffffff00037802 */ /* 0x000fe40000000f00 */
[----:B------:R-:W-:Y:S02]  /*16df0*/  MOV R9, 0xffffffff ;  /* 0xffffffff00097802 */ /* 0x000fe40000000f00 */
[----:B--2---:R-:W-:-:S04]  /*16e00*/  ISETP.GE.U32.AND P0, PT, R5, UR8, PT ;  /* 0x0000000805007c0c */ /* 0x004fc8000bf06070 */
[----:B---3--:R-:W-:-:S13]  /*16e10*/  ISETP.GE.U32.AND.EX P0, PT, R4, UR9, PT, P0 ;  /* 0x0000000904007c0c */ /* 0x008fda000bf06100 */
[----:B------:R-:W-:Y:S05]  /*16e20*/  @P0 BRA `(.L_x_541) ;  /* 0x00000004008c0947 */ /* 0x000fea0003800000 */
[----:B------:R-:W-:Y:S01]  /*16e30*/  I2FP.F32.U32 R0, UR4 ;  /* 0x0000000400007c45 */ /* 0x000fe20008201000 */
[----:B0-----:R-:W-:Y:S01]  /*16e40*/  ULDC.64 UR16, c[0x0][0x628] ;  /* 0x00018a0000107ab9 */ /* 0x001fe20000000a00 */
        /* <DEDUP_REMOVED lines=24> */
.L_x_542:
        /* <DEDUP_REMOVED lines=24> */
[----:B------:R-:W-:Y:S01]  /*17150*/  UMOV UR19, 0x1 ;  /* 0x0000000100137882 */ /* 0x000fe20000000000 */
[----:B------:R-:W-:Y:S01]  /*17160*/  ULDC UR20, c[0x0][0x608] ;  /* 0x0001820000147ab9 */ /* 0x000fe20000000800 */
[----:B------:R-:W-:Y:S01]  /*17170*/  USHF.L.U32 UR26, UR19, UR23, URZ ;  /* 0x00000017131a7299 */ /* 0x000fe2000800063f */
[----:B------:R-:W-:Y:S01]  /*17180*/  ISETP.NE.AND.EX P0, PT, RZ, UR9, PT, P0 ;  /* 0x00000009ff007c0c */ /* 0x000fe2000bf05300 */
[----:B------:R-:W-:Y:S02]  /*17190*/  USHF.R.U64 UR19, UR18, UR20, UR11 ;  /* 0x0000001412137299 */ /* 0x000fe4000800120b */
[----:B------:R-:W-:Y:S02]  /*171a0*/  USHF.R.U32.HI UR11, URZ, UR20, UR11 ;  /* 0x000000143f0b7299 */ /* 0x000fe4000801160b */
[----:B------:R-:W-:-:S02]  /*171b0*/  UIADD3 UR15, -UR15, URZ, URZ ;  /* 0x0000003f0f0f7290 */ /* 0x000fc4000fffe13f */
[----:B------:R-:W-:Y:S01]  /*171c0*/  USHF.R.U64 UR20, UR19, UR23, UR11 ;  /* 0x0000001713147299 */ /* 0x000fe2000800120b */
[----:B------:R-:W-:Y:S01]  /*171d0*/  ULDC UR16, c[0x0][0x144] ;  /* 0x0000510000107ab9 */ /* 0x000fe20000000800 */
[----:B------:R-:W-:Y:S01]  /*171e0*/  ULDC UR6, c[0x0][0x600] ;  /* 0x0001800000067ab9 */ /* 0x000fe20000000800 */
[----:B------:R-:W-:Y:S02]  /*171f0*/  USHF.R.U32.HI UR11, URZ, UR23, UR11 ;  /* 0x000000173f0b7299 */ /* 0x000fe4000801160b */
[----:B------:R-:W-:Y:S02]  /*17200*/  UIMAD UR23, UR16, UR15, UR4 ;  /* 0x0000000f101772a4 */ /* 0x000fe4000f8e0204 */
[----:B------:R-:W-:Y:S02]  /*17210*/  UIADD3 UR22, UR6, -0x1, URZ ;  /* 0xffffffff06167890 */ /* 0x000fe4000fffe03f */
[----:B------:R-:W-:Y:S02]  /*17220*/  ULOP3.LUT UR27, URZ, UR13, URZ, 0x33, !UPT ;  /* 0x0000000d3f1b7292 */ /* 0x000fe4000f8e333f */
        /* <DEDUP_REMOVED lines=18> */
.L_x_543:
[----:B------:R-:W-:Y:S01]  /*17350*/  UISETP.NE.AND UP0, UPT, UR45, URZ, UPT ;  /* 0x0000003f2d00728c */ /* 0x000fe2000bf05270 */
[----:B------:R-:W-:Y:S01]  /*17360*/  MOV R0, 0x1 ;  /* 0x0000000100007802 */ /* 0x000fe20000000f00 */
[----:B------:R-:W-:Y:S01]  /*17370*/  USHF.R.U64 UR8, UR4, UR24, UR11 ;  /* 0x0000001804087299 */ /* 0x000fe2000800120b */
[----:B------:R-:W-:Y:S01]  /*17380*/  IMAD.U32 R9, RZ, RZ, UR5 ;  /* 0x00000005ff097e24 */ /* 0x000fe2000f8e00ff */
[----:B------:R-:W-:Y:S02]  /*17390*/  ULOP3.LUT UR4, UR19, UR27, URZ, 0xc0, !UPT ;  /* 0x0000001b13047292 */ /* 0x000fe4000f8ec03f */
[----:B------:R-:W-:Y:S02]  /*173a0*/  ULOP3.LUT UR18, UR18, UR22, URZ, 0xc0, !UPT ;  /* 0x0000001612127292 */ /* 0x000fe4000f8ec03f */
[----:B------:R-:W-:-:S03]  /*173b0*/  UIMAD UR4, UR26, UR8, UR4 ;  /* 0x000000081a0472a4 */ /* 0x000fc6000f8e0204 */
[----:B------:R-:W-:Y:S02]  /*173c0*/  @UP0 UIMAD UR23, UR28, UR21, UR7 ;  /* 0x000000151c1702a4 */ /* 0x000fe4000f8e0207 */
[----:B------:R-:W-:-:S03]  /*173d0*/  UIADD3 UR7, -UR8, URZ, URZ ;  /* 0x0000003f08077290 */ /* 0x000fc6000fffe13f */
[----:B------:R-:W-:Y:S01]  /*173e0*/  ULDC UR8, c[0x0][0x610] ;  /* 0x0001840000087ab9 */ /* 0x000fe20000000800 */
[----:B------:R-:W-:Y:S02]  /*173f0*/  UIMAD UR7, UR7, UR25, UR20 ;  /* 0x00000019070772a4 */ /* 0x000fe4000f8e0214 */
[----:B------:R-:W-:Y:S02]  /*17400*/  UIMAD UR4, UR4, UR8, UR23 ;  /* 0x00000008040472a4 */ /* 0x000fe4000f8e0217 */
[----:B------:R-:W-:-:S04]  /*17410*/  UIMAD UR7, UR7, UR6, UR18 ;  /* 0x00000006070772a4 */ /* 0x000fc8000f8e0212 */
[----:B------:R-:W-:Y:S02]  /*17420*/  USEL UR6, UR7, UR4, !UP0 ;  /* 0x0000000407067287 */ /* 0x000fe4000c000000 */
[----:B------:R-:W-:-:S04]  /*17430*/  USEL UR4, UR4, UR7, !UP0 ;  /* 0x0000000704047287 */ /* 0x000fc8000c000000 */
[----:B------:R-:W-:Y:S02]  /*17440*/  MOV R2, UR6 ;  /* 0x0000000600027c02 */ /* 0x000fe40008000f00 */
[----:B------:R-:W-:-:S07]  /*17450*/  MOV R3, UR4 ;  /* 0x0000000400037c02 */ /* 0x000fce0008000f00 */
.L_x_541:
[----:B------:R-:W-:-:S08]  /*17460*/  NOP ;  /* 0x0000000000007918 */ /* 0x000fd00000000000 */
[----:B0-----:R-:W0:-:S00]  /*17470*/  USETMAXREG.DEALLOC.CTAPOOL 0x18 ;  /* 0x00000018000079c8 */ /* 0x001e0000080e0500 */
[----:B------:R-:W-:-:S13]  /*17480*/  ISETP.NE.AND P0, PT, RZ, UR10, PT ;  /* 0x0000000aff007c0c */ /* 0x000fda000bf05270 */
[----:B------:R-:W-:Y:S05]  /*17490*/  @P0 EXIT ;  /* 0x000000000000094d */ /* 0x000fea0003800000 */
[----:B0-----:R-:W-:Y:S01]  /*174a0*/  LOP3.LUT P0, RZ, R0, 0xff, RZ, 0xc0, !PT ;  /* 0x000000ff00ff7812 */ /* 0x001fe2000780c0ff */
[----:B------:R-:W-:Y:S01]  /*174b0*/  IMAD.MOV.U32 R0, RZ, RZ, 0x1 ;  /* 0x00000001ff007424 */ /* 0x000fe200078e00ff */
[----:B------:R-:W-:-:S11]  /*174c0*/  MOV R6, RZ ;  /* 0x000000ff00067202 */ /* 0x000fd60000000f00 */
[----:B------:R-:W-:Y:S05]  /*174d0*/  @!P0 BRA `(.L_x_544) ;  /* 0x0000000c005c8947 */ /* 0x000fea0003800000 */
[----:B------:R-:W0:Y:S01]  /*174e0*/  S2R R4, SR_TID.X ;  /* 0x0000000000047919 */ /* 0x000e220000002100 */
[----:B------:R-:W-:Y:S01]  /*174f0*/  ULDC UR4, c[0x0][0x28c] ;  /* 0x0000a30000047ab9 */ /* 0x000fe20000000800 */
[----:B------:R-:W-:Y:S01]  /*17500*/  ULDC UR6, c[0x0][0x658] ;  /* 0x0001960000067ab9 */ /* 0x000fe20000000800 */
[----:B------:R-:W-:Y:S01]  /*17510*/  UIADD3 UR10, UR4, 0x1f, URZ ;  /* 0x0000001f040a7890 */ /* 0x000fe2000fffe03f */
[----:B------:R-:W-:Y:S01]  /*17520*/  BSSY B0, `(.L_x_544) ;  /* 0x00000d2000007945 */ /* 0x000fe20003800000 */
[----:B------:R-:W-:Y:S01]  /*17530*/  UMOV UR7, 0xffffffff ;  /* 0xffffffff00077882 */ /* 0x000fe20000000000 */
[----:B------:R-:W-:Y:S01]  /*17540*/  ULDC UR5, c[0x0][0x600] ;  /* 0x0001800000057ab9 */ /* 0x000fe20000000800 */
[----:B------:R-:W-:Y:S01]  /*17550*/  UMOV UR9, 0x1 ;  /* 0x0000000100097882 */ /* 0x000fe20000000000 */
[----:B------:R-:W-:Y:S01]  /*17560*/  USHF.L.U32 UR7, UR7, UR6, URZ ;  /* 0x0000000607077299 */ /* 0x000fe2000800063f */
[----:B------:R-:W-:Y:S01]  /*17570*/  MOV R8, 0x1 ;  /* 0x0000000100087802 */ /* 0x000fe20000000f00 */
[----:B------:R-:W-:Y:S01]  /*17580*/  UIADD3 UR4, UR5, -0x1, URZ ;  /* 0xffffffff05047890 */ /* 0x000fe2000fffe03f */
[----:B------:R-:W-:Y:S01]  /*17590*/  IMAD.MOV.U32 R0, RZ, RZ, 0x1 ;  /* 0x00000001ff007424 */ /* 0x000fe200078e00ff */
[----:B------:R-:W-:Y:S01]  /*175a0*/  USHF.R.S32.HI UR11, URZ, 0x1f, UR10 ;  /* 0x0000001f3f0b7899 */ /* 0x000fe2000801140a */
[----:B------:R-:W-:Y:S01]  /*175b0*/  MOV R6, RZ ;  /* 0x000000ff00067202 */ /* 0x000fe20000000f00 */
[----:B------:R-:W-:Y:S01]  /*175c0*/  ULDC UR8, c[0x0][0xc] ;  /* 0x0000030000087ab9 */ /* 0x000fe20000000800 */
[----:B------:R-:W-:-:S02]  /*175d0*/  USHF.L.U32 UR5, UR9, UR6, URZ ;  /* 0x0000000609057299 */ /* 0x000fc4000800063f */
[----:B------:R-:W-:Y:S01]  /*175e0*/  ULEA.HI UR11, UR11, UR10, URZ, 0x5 ;  /* 0x0000000a0b0b7291 */ /* 0x000fe2000f8f283f */
[----:B------:R-:W-:Y:S01]  /*175f0*/  ULDC UR9, c[0x0][0x10] ;  /* 0x0000040000097ab9 */ /* 0x000fe20000000800 */
[----:B------:R-:W-:Y:S02]  /*17600*/  ULOP3.LUT UR6, URZ, UR7, URZ, 0x33, !UPT ;  /* 0x000000073f067292 */ /* 0x000fe4000f8e333f */
[----:B------:R-:W-:Y:S01]  /*17610*/  UIMAD.WIDE.U32 UR8, UR8, UR9, URZ ;  /* 0x00000009080872a5 */ /* 0x000fe2000f8e003f */
[----:B------:R-:W-:Y:S01]  /*17620*/  ULDC UR7, c[0x0][0x14] ;  /* 0x0000050000077ab9 */ /* 0x000fe20000000800 */
[----:B------:R-:W-:Y:S02]  /*17630*/  USHF.R.S32.HI UR18, URZ, 0x5, UR11 ;  /* 0x000000053f127899 */ /* 0x000fe4000801140b */
[----:B------:R-:W-:Y:S02]  /*17640*/  UIMAD.WIDE.U32 UR20, UR8, UR7, URZ ;  /* 0x00000007081472a5 */ /* 0x000fe4000f8e003f */
[----:B------:R-:W-:-:S02]  /*17650*/  UIMAD UR13, UR9, UR7, URZ ;  /* 0x00000007090d72a4 */ /* 0x000fc4000f8e023f */
[----:B------:R-:W-:Y:S01]  /*17660*/  ULOP3.LUT UR24, UR40, 0x2, URZ, 0xfc, !UPT ;  /* 0x0000000228187892 */ /* 0x000fe2000f8efc3f */
[C---:B0-----:R-:W-:Y:S01]  /*17670*/  LOP3.LUT P2, RZ, R4.reuse, 0x7f, RZ, 0xc0, !PT ;  /* 0x0000007f04ff7812 */ /* 0x041fe2000784c0ff */
[----:B------:R-:W-:Y:S01]  /*17680*/  UIADD3 UR13, UR21, UR13, URZ ;  /* 0x0000000d150d7290 */ /* 0x000fe2000fffe03f */
[----:B------:R-:W-:Y:S01]  /*17690*/  LOP3.LUT P0, RZ, R4, 0x1f, RZ, 0xc0, !PT ;  /* 0x0000001f04ff7812 */ /* 0x000fe2000780c0ff */
[----:B------:R-:W-:Y:S01]  /*176a0*/  UIADD3 UR25, UR18, 0x1, URZ ;  /* 0x0000000112197890 */ /* 0x000fe2000fffe03f */
[----:B------:R-:W-:Y:S02]  /*176b0*/  ULDC.64 UR22, c[0x0][0x198] ;  /* 0x0000660000167ab9 */ /* 0x000fe40000000a00 */
[----:B------:R-:W-:-:S13]  /*176c0*/  PLOP3.LUT P0, PT, P0, P2, PT, 0x8a, 0x0 ;  /* 0x000000000000781c */ /* 0x000fda0000705172 */
.L_x_556:
[----:B------:R-:W-:-:S03]  /*176d0*/  UMOV UR7, 0xffffffff ;  /* 0xffffffff00077882 */ /* 0x000fc60000000000 */
[----:B------:R-:W-:Y:S05]  /*176e0*/  BRA.DIV UR7, `(.L_x_545) ;  /* 0x0000000e07a47947 */ /* 0x000fea000b800000 */
[----:B------:R-:W-:-:S13]  /*176f0*/  ELECT P6, URZ, PT ;  /* 0x00000000003f782f */ /* 0x000fda00038c0000 */
.L_x_566:
[----:B------:R-:W0:Y:S01]  /*17700*/  LDC R4, c[0x0][0x28c] ;  /* 0x0000a300ff047b82 */ /* 0x000e220000000800 */
[----:B------:R-:W-:Y:S01]  /*17710*/  BSSY B1, `(.L_x_546) ;  /* 0x0000035000017945 */ /* 0x000fe20003800000 */
[----:B0-----:R-:W-:-:S13]  /*17720*/  ISETP.LT.OR P6, PT, R4, 0x1, !P6 ;  /* 0x000000010400780c */ /* 0x001fda00077c1670 */
[----:B------:R-:W-:Y:S05]  /*17730*/  @P6 BRA `(.L_x_547) ;  /* 0x0000000000c86947 */ /* 0x000fea0003800000 */
[----:B------:R-:W-:Y:S01]  /*17740*/  IMAD.SHL.U32 R11, R3, 0x100, RZ ;  /* 0x00000100030b7824 */ /* 0x000fe200078e00ff */
[----:B------:R-:W-:Y:S01]  /*17750*/  SHF.L.U32 R2, R2, 0x8, RZ ;  /* 0x0000000802027819 */ /* 0x000fe200000006ff */
[----:B------:R-:W-:Y:S01]  /*17760*/  IMAD.MOV.U32 R3, RZ, RZ, R0 ;  /* 0x000000ffff037224 */ /* 0x000fe200078e0000 */
[----:B------:R-:W-:Y:S02]  /*17770*/  MOV R12, RZ ;  /* 0x000000ff000c7202 */ /* 0x000fe40000000f00 */
[----:B------:R-:W-:Y:S02]  /*17780*/  MOV R14, UR25 ;  /* 0x00000019000e7c02 */ /* 0x000fe40008000f00 */
[----:B------:R-:W-:-:S07]  /*17790*/  MOV R4, R6 ;  /* 0x0000000600047202 */ /* 0x000fce0000000f00 */
.L_x_551:
[----:B------:R-:W0:Y:S01]  /*177a0*/  S2R R10, SR_CgaCtaId ;  /* 0x00000000000a7919 */ /* 0x000e220000008800 */
[----:B------:R-:W-:Y:S01]  /*177b0*/  MOV R5, 0x400 ;  /* 0x0000040000057802 */ /* 0x000fe20000000f00 */
[----:B------:R-:W1:Y:S03]  /*177c0*/  @!P2 LDC R7, c[0x0][0x500] ;  /* 0x00014000ff07ab82 */ /* 0x000e660000000800 */
[----:B0-----:R-:W-:Y:S02]  /*177d0*/  LEA R13, R10, R5, 0x18 ;  /* 0x000000050a0d7211 */ /* 0x001fe400078ec0ff */
[----:B------:R-:W-:Y:S02]  /*177e0*/  SHF.L.U32 R5, R3, 0x1f, RZ ;  /* 0x0000001f03057819 */ /* 0x000fe400000006ff */
[----:B------:R-:W-:-:S04]  /*177f0*/  LEA R10, R4, R13, 0x3 ;  /* 0x0000000d040a7211 */ /* 0x000fc800078e18ff */
[----:B------:R-:W0:Y:S02]  /*17800*/  SYNCS.PHASECHK.TRANS64.TRYWAIT P1, [R10+URZ+0x18], R5 ;  /* 0x000018050a0075a7 */ /* 0x000e24000802017f */
[----:B01----:R-:W-:Y:S05]  /*17810*/  @!P1 BRA `(.L_x_548) ;  /* 0x0000000c00789947 */ /* 0x003fea0003800000 */
.L_x_567:
[----:B------:R-:W-:Y:S01]  /*17820*/  UPRMT UR7, UR24, 0x9910, URZ ;  /* 0x0000991018077896 */ /* 0x000fe2000800003f */
[----:B------:R1:W-:Y:S03]  /*17830*/  @!P2 SYNCS.ARRIVE.TRANS64 RZ, [R10+URZ], R7 ;  /* 0x000000070affa9a7 */ /* 0x0003e6000800003f */
[----:B------:R-:W-:-:S06]  /*17840*/  UISETP.NE.AND UP0, UPT, UR7, 0x2, UPT ;  /* 0x000000020700788c */ /* 0x000fcc000bf05270 */
[----:B------:R-:W-:-:S13]  /*17850*/  PLOP3.LUT P1, PT, PT, PT, UP0, 0x80, 0x0 ;  /* 0x000000000000781c */ /* 0x000fda0003f2f008 */
[----:B-1----:R-:W-:Y:S05]  /*17860*/  @P1 BRA `(.L_x_549) ;  /* 0x0000000000041947 */ /* 0x002fea0003800000 */
[----:B------:R-:W-:Y:S01]  /*17870*/  BPT.TRAP 0x1 ;  /* 0x000000040000795c */ /* 0x000fe20000300000 */
.L_x_549:
[----:B------:R-:W-:Y:S05]  /*17880*/  @P0 BRA `(.L_x_550) ;  /* 0x0000000000040947 */ /* 0x000fea0003800000 */
[----:B------:R-:W-:Y:S01]  /*17890*/  BPT.TRAP 0x1 ;  /* 0x000000040000795c */ /* 0x000fe20000300000 */
.L_x_550:
[----:B------:R-:W-:Y:S01]  /*178a0*/  IMAD R13, R4, 0x8000, R13 ;  /* 0x00008000040d7824 */ /* 0x000fe200078e020d */
[----:B------:R-:W-:Y:S01]  /*178b0*/  R2UR UR9, R10 ;  /* 0x000000000a0972ca */ /* 0x000fe200000e0000 */
[----:B------:R-:W-:Y:S01]  /*178c0*/  UIADD3 UR14, UP0, UR22, 0xf0, URZ ;  /* 0x000000f0160e7890 */ /* 0x000fe2000ff1e03f */
[----:B------:R-:W-:Y:S01]  /*178d0*/  R2UR UR11, R11 ;  /* 0x000000000b0b72ca */ /* 0x000fe200000e0000 */
[----:B------:R-:W-:Y:S01]  /*178e0*/  UIADD3 UR26, UP1, UR22, 0x1f0, URZ ;  /* 0x000001f0161a7890 */ /* 0x000fe2000ff3e03f */
[----:B------:R-:W-:Y:S01]  /*178f0*/  R2UR UR7, R13 ;  /* 0x000000000d0772ca */ /* 0x000fe200000e0000 */
[----:B------:R-:W-:Y:S01]  /*17900*/  UIADD3.X UR15, URZ, UR23, URZ, UP0, !UPT ;  /* 0x000000173f0f7290 */ /* 0x000fe200087fe43f */
[----:B------:R-:W-:Y:S01]  /*17910*/  R2UR UR10, R12 ;  /* 0x000000000c0a72ca */ /* 0x000fe200000e0000 */
[----:B------:R-:W-:Y:S01]  /*17920*/  UIADD3.X UR27, URZ, UR23, URZ, UP1, !UPT ;  /* 0x000000173f1b7290 */ /* 0x000fe20008ffe43f */
[----:B------:R-:W-:Y:S01]  /*17930*/  R2UR UR12, R9 ;  /* 0x00000000090c72ca */ /* 0x000fe200000e0000 */
[----:B------:R-:W-:Y:S01]  /*17940*/  UMOV UR16, 0x0 ;  /* 0x0000000000107882 */ /* 0x000fe20000000000 */
[----:B------:R-:W-:Y:S01]  /*17950*/  IADD3 R14, R14, -0x1, RZ ;  /* 0xffffffff0e0e7810 */ /* 0x000fe20007ffe0ff */
[----:B------:R-:W-:Y:S01]  /*17960*/  UMOV UR17, 0x10000000 ;  /* 0x1000000000117882 */ /* 0x000fe20000000000 */
[----:B------:R-:W-:Y:S01]  /*17970*/  R2UR UR19, R2 ;  /* 0x00000000021372ca */ /* 0x000fe200000e0000 */
[----:B------:R-:W-:Y:S01]  /*17980*/  VIADD R12, R12, 0x20 ;  /* 0x000000200c0c7836 */ /* 0x000fe20000000000 */
[----:B------:R-:W-:-:S02]  /*17990*/  ISETP.GT.AND P3, PT, R14, 0x1, PT ;  /* 0x000000010e00780c */ /* 0x000fc40003f64270 */
[----:B------:R-:W-:Y:S01]  /*179a0*/  IADD3 R4, R4, 0x1, RZ ;  /* 0x0000000104047810 */ /* 0x000fe20007ffe0ff */
[----:B------:R-:W-:Y:S02]  /*179b0*/  UIADD3 UR8, UR7, 0x100, URZ ;  /* 0x0000010007087890 */ /* 0x000fe4000fffe03f */
[----:B------:R-:W-:Y:S01]  /*179c0*/  UIADD3 UR7, UR7, 0x18100, URZ ;  /* 0x0001810007077890 */ /* 0x000fe2000fffe03f */
[----:B------:R-:W-:-:S04]  /*179d0*/  ISETP.NE.AND P1, PT, R4, 0x3, PT ;  /* 0x000000030400780c */ /* 0x000fc80003f25270 */
[----:B0-----:R-:W-:Y:S02]  /*179e0*/  SEL R10, RZ, 0x1, P1 ;  /* 0x00000001ff0a7807 */ /* 0x001fe40000800000 */
[----:B------:R0:W-:Y:S01]  /*179f0*/  UTMALDG.3D [UR8], [UR14], desc[UR16] ;  /* 0x000010080e0075b4 */ /* 0x0001e20008011000 */
[----:B------:R-:W-:Y:S02]  /*17a00*/  SEL R4, R4, RZ, P1 ;  /* 0x000000ff04047207 */ /* 0x000fe40000800000 */
[----:B------:R-:W-:Y:S01]  /*17a10*/  LOP3.LUT R3, R3, R10, RZ, 0x3c, !PT ;  /* 0x0000000a03037212 */ /* 0x000fe200078e3cff */
[----:B0-----:R-:W-:Y:S01]  /*17a20*/  UMOV UR8, UR7 ;  /* 0x0000000700087c82 */ /* 0x001fe20008000000 */
[----:B------:R-:W-:Y:S02]  /*17a30*/  UMOV UR11, UR19 ;  /* 0x00000013000b7c82 */ /* 0x000fe40008000000 */
[----:B------:R0:W-:Y:S02]  /*17a40*/  UTMALDG.3D [UR8], [UR26], desc[UR16] ;  /* 0x000010081a0075b4 */ /* 0x0001e40008011000 */
[----:B0-----:R-:W-:Y:S05]  /*17a50*/  @P3 BRA `(.L_x_551) ;  /* 0xfffffffc00503947 */ /* 0x001fea000383ffff */
.L_x_547:
[----:B------:R-:W-:Y:S05]  /*17a60*/  BSYNC B1 ;  /* 0x0000000000017941 */ /* 0x000fea0003800000 */
.L_x_546:
[----:B------:R-:W2:Y:S01]  /*17a70*/  LDL.LU R15, [R1+0x200] ;  /* 0x00020000010f7983 */ /* 0x000ea20000300800 */
[----:B------:R-:W-:Y:S01]  /*17a80*/  LOP3.LUT P1, RZ, R8, 0xff, RZ, 0xc0, !PT ;  /* 0x000000ff08ff7812 */ /* 0x000fe2000782c0ff */
[----:B------:R-:W-:Y:S02]  /*17a90*/  ULDC.64 UR8, c[0x0][0x650] ;  /* 0x0001940000087ab9 */ /* 0x000fe40000000a00 */
[----:B------:R-:W3:Y:S01]  /*17aa0*/  LDL.LU R13, [R1+0x204] ;  /* 0x00020400010d7983 */ /* 0x000ee20000300800 */
[----:B------:R-:W-:Y:S01]  /*17ab0*/  IADD3 R6, R6, UR18, RZ ;  /* 0x0000001206067c10 */ /* 0x000fe2000fffe0ff */
[----:B------:R-:W-:Y:S01]  /*17ac0*/  UISETP.GE.U32.AND UP0, UPT, UR18, 0x3, UPT ;  /* 0x000000031200788c */ /* 0x000fe2000bf06070 */
[----:B------:R-:W-:Y:S01]  /*17ad0*/  BSSY B1, `(.L_x_552) ;  /* 0x0000074000017945 */ /* 0x000fe20003800000 */
[----:B------:R-:W-:Y:S02]  /*17ae0*/  MOV R9, 0xffffffff ;  /* 0xffffffff00097802 */ /* 0x000fe40000000f00 */
[----:B------:R-:W-:-:S02]  /*17af0*/  PRMT R4, RZ, 0x7610, R4 ;  /* 0x00007610ff047816 */ /* 0x000fc40000000004 */
[----:B------:R-:W-:Y:S02]  /*17b00*/  PLOP3.LUT P3, PT, PT, PT, UP0, 0x80, 0x0 ;  /* 0x000000000000781c */ /* 0x000fe40003f6f008 */
[----:B------:R-:W0:Y:S01]  /*17b10*/  @P1 S2R R3, SR_CgaCtaId ;  /* 0x0000000000031919 */ /* 0x000e220000008800 */
[----:B------:R-:W-:Y:S02]  /*17b20*/  @P1 MOV R2, 0x400 ;  /* 0x0000040000021802 */ /* 0x000fe40000000f00 */
[----:B------:R-:W-:Y:S02]  /*17b30*/  PRMT R8, RZ, 0x7610, R8 ;  /* 0x00007610ff087816 */ /* 0x000fe40000000008 */
[----:B0-----:R-:W-:-:S04]  /*17b40*/  @P1 LEA R2, R3, R2, 0x18 ;  /* 0x0000000203021211 */ /* 0x001fc800078ec0ff */
[----:B------:R0:W-:Y:S01]  /*17b50*/  @P1 SYNCS.ARRIVE.TRANS64.A1T0 RZ, [R2+URZ+0x48], RZ ;  /* 0x000048ff02ff19a7 */ /* 0x0001e2000810003f */
[----:B------:R-:W-:Y:S02]  /*17b60*/  ISETP.GT.U32.AND P1, PT, R6, 0x2, PT ;  /* 0x000000020600780c */ /* 0x000fe40003f24070 */
[----:B0-----:R-:W-:-:S04]  /*17b70*/  MOV R2, UR18 ;  /* 0x0000001200027c02 */ /* 0x001fc80008000f00 */
[----:B------:R-:W-:Y:S01]  /*17b80*/  ISETP.LT.U32.AND P1, PT, R2, 0x3, P1 ;  /* 0x000000030200780c */ /* 0x000fe20000f21070 */
[----:B------:R-:W-:Y:S01]  /*17b90*/  IMAD.WIDE.U32 R2, R6, -0x55555555, RZ ;  /* 0xaaaaaaab06027825 */ /* 0x000fe200078e00ff */
[----:B------:R-:W-:-:S04]  /*17ba0*/  MOV R2, 0xffffffff ;  /* 0xffffffff00027802 */ /* 0x000fc80000000f00 */
[----:B------:R-:W-:Y:S02]  /*17bb0*/  SHF.R.U32.HI R5, RZ, 0x1, R3 ;  /* 0x00000001ff057819 */ /* 0x000fe40000011603 */
[----:B------:R-:W-:-:S03]  /*17bc0*/  SEL R3, RZ, 0x1, !P1 ;  /* 0x00000001ff037807 */ /* 0x000fc60004800000 */
[----:B------:R-:W-:Y:S01]  /*17bd0*/  IMAD R6, R5, -0x3, R6 ;  /* 0xfffffffd05067824 */ /* 0x000fe200078e0206 */
[----:B------:R-:W-:Y:S01]  /*17be0*/  LOP3.LUT R0, R0, R3, RZ, 0x3c, !PT ;  /* 0x0000000300007212 */ /* 0x000fe200078e3cff */
[----:B------:R-:W-:-:S03]  /*17bf0*/  IMAD.MOV.U32 R3, RZ, RZ, -0x1 ;  /* 0xffffffffff037424 */ /* 0x000fc600078e00ff */
[----:B------:R-:W-:Y:S02]  /*17c00*/  @P3 LOP3.LUT R0, R0, 0x1, R5, 0x78, !PT ;  /* 0x0000000100003812 */ /* 0x000fe400078e7805 */
[----:B---3--:R-:W-:-:S04]  /*17c10*/  IADD3 R13, P1, R13, UR20, RZ ;  /* 0x000000140d0d7c10 */ /* 0x008fc8000ff3e0ff */
[----:B--2---:R-:W-:Y:S01]  /*17c20*/  IADD3.X R15, R15, UR13, RZ, P1, !PT ;  /* 0x0000000d0f0f7c10 */ /* 0x004fe20008ffe4ff */
[----:B------:R0:W-:Y:S01]  /*17c30*/  STL [R1+0x204], R13 ;  /* 0x0002040d01007387 */ /* 0x0001e20000100800 */
[----:B------:R-:W-:-:S03]  /*17c40*/  ISETP.GE.U32.AND P1, PT, R13, UR8, PT ;  /* 0x000000080d007c0c */ /* 0x000fc6000bf26070 */
[----:B------:R0:W-:Y:S01]  /*17c50*/  STL [R1+0x200], R15 ;  /* 0x0002000f01007387 */ /* 0x0001e20000100800 */
[----:B------:R-:W-:-:S13]  /*17c60*/  ISETP.GE.U32.AND.EX P1, PT, R15, UR9, PT, P1 ;  /* 0x000000090f007c0c */ /* 0x000fda000bf26110 */
[----:B0-----:R-:W-:Y:S05]  /*17c70*/  @P1 BRA `(.L_x_553) ;  /* 0x0000000400641947 */ /* 0x001fea0003800000 */
[----:B------:R-:W0:Y:S01]  /*17c80*/  S2R R7, SR_CTAID.X ;  /* 0x0000000000077919 */ /* 0x000e220000002500 */
[----:B------:R-:W-:Y:S01]  /*17c90*/  ULDC UR7, c[0x0][0x150] ;  /* 0x0000540000077ab9 */ /* 0x000fe20000000800 */
[----:B------:R-:W1:Y:S01]  /*17ca0*/  LDC R4, c[0x0][0x144] ;  /* 0x00005100ff047b82 */ /* 0x000e620000000800 */
[----:B------:R-:W-:Y:S01]  /*17cb0*/  UISETP.NE.AND UP0, UPT, UR45, URZ, UPT ;  /* 0x0000003f2d00728c */ /* 0x000fe2000bf05270 */
[----:B------:R-:W2:Y:S01]  /*17cc0*/  S2R R5, SR_CTAID.Y ;  /* 0x0000000000057919 */ /* 0x000ea20000002600 */
[----:B------:R-:W-:Y:S01]  /*17cd0*/  ULDC.64 UR8, c[0x0][0x628] ;  /* 0x00018a0000087ab9 */ /* 0x000fe20000000a00 */
[----:B------:R-:W-:-:S03]  /*17ce0*/  ULDC UR10, c[0x0][0x630] ;  /* 0x00018c00000a7ab9 */ /* 0x000fc60000000800 */
[----:B------:R-:W-:Y:S01]  /*17cf0*/  PLOP3.LUT P1, PT, PT, PT, UP0, 0x80, 0x0 ;  /* 0x000000000000781c */ /* 0x000fe20003f2f008 */
[----:B------:R-:W3:Y:S01]  /*17d00*/  LDC R10, c[0x0][0x148] ;  /* 0x00005200ff0a7b82 */ /* 0x000ee20000000800 */
[----:B0-----:R-:W-:Y:S02]  /*17d10*/  I2FP.F32.U32 R2, R7 ;  /* 0x0000000700027245 */ /* 0x001fe40000201000 */
[----:B--2---:R-:W-:-:S03]  /*17d20*/  I2FP.F32.U32 R3, R5 ;  /* 0x0000000500037245 */ /* 0x004fc60000201000 */
[----:B------:R-:W-:Y:S01]  /*17d30*/  FMUL R2, R2, UR7 ;  /* 0x0000000702027c20 */ /* 0x000fe20008400000 */
[----:B------:R-:W-:Y:S02]  /*17d40*/  ULDC UR7, c[0x0][0x154] ;  /* 0x0000550000077ab9 */ /* 0x000fe40000000800 */
[----:B------:R-:W-:-:S03]  /*17d50*/  FMUL R9, R3, UR7 ;  /* 0x0000000703097c20 */ /* 0x000fc60008400000 */
[----:B------:R-:W0:Y:S08]  /*17d60*/  F2I.U32.TRUNC.NTZ R2, R2 ;  /* 0x0000000200027305 */ /* 0x000e30000020f000 */
[----:B------:R-:W2:Y:S01]  /*17d70*/  F2I.U32.TRUNC.NTZ R9, R9 ;  /* 0x0000000900097305 */ /* 0x000ea2000020f000 */
[----:B0-----:R-:W-:Y:S01]  /*17d80*/  IMAD.MOV R3, RZ, RZ, -R2 ;  /* 0x000000ffff037224 */ /* 0x001fe200078e0a02 */
[----:B------:R-:W-:-:S03]  /*17d90*/  MOV R2, R13 ;  /* 0x0000000d00027202 */ /* 0x000fc60000000f00 */
[----:B-1----:R-:W-:Y:S01]  /*17da0*/  IMAD R7, R4, R3, R7 ;  /* 0x0000000304077224 */ /* 0x002fe200078e0207 */
[----:B--2---:R-:W-:-:S05]  /*17db0*/  IADD3 R3, -R9, RZ, RZ ;  /* 0x000000ff09037210 */ /* 0x004fca0007ffe1ff */
[----:B---3--:R-:W-:Y:S01]  /*17dc0*/  @P1 IMAD R7, R10, R3, R5 ;  /* 0x000000030a071224 */ /* 0x008fe200078e0205 */
[----:B------:R-:W-:Y:S01]  /*17dd0*/  ISETP.NE.U32.AND P1, PT, RZ, UR8, PT ;  /* 0x00000008ff007c0c */ /* 0x000fe2000bf25070 */
[----:B------:R-:W-:-:S03]  /*17de0*/  IMAD.MOV.U32 R3, RZ, RZ, R15 ;  /* 0x000000ffff037224 */ /* 0x000fc600078e000f */
[----:B------:R-:W-:-:S13]  /*17df0*/  ISETP.NE.AND.EX P1, PT, RZ, UR9, PT, P1 ;  /* 0x00000009ff007c0c */ /* 0x000fda000bf25310 */
[----:B------:R-:W-:Y:S05]  /*17e00*/  @!P1 BRA `(.L_x_554) ;  /* 0x0000000000289947 */ /* 0x000fea0003800000 */
[----:B------:R-:W-:Y:S02]  /*17e10*/  ULDC UR7, c[0x0][0x634] ;  /* 0x00018d0000077ab9 */ /* 0x000fe40000000800 */
[----:B------:R-:W-:-:S04]  /*17e20*/  IADD3 R3, P1, R13, UR7, RZ ;  /* 0x000000070d037c10 */ /* 0x000fc8000ff3e0ff */
[----:B------:R-:W-:-:S05]  /*17e30*/  IADD3.X R9, RZ, R15, RZ, P1, !PT ;  /* 0x0000000fff097210 */ /* 0x000fca0000ffe4ff */
[----:B------:R-:W-:-:S04]  /*17e40*/  IMAD.WIDE.U32 R4, R9, UR8, RZ ;  /* 0x0000000809047c25 */ /* 0x000fc8000f8e00ff */
[----:B------:R-:W-:-:S04]  /*17e50*/  IMAD.WIDE.U32 R4, P1, R3, UR9, R4 ;  /* 0x0000000903047c25 */ /* 0x000fc8000f820004 */
[----:B------:R-:W-:-:S04]  /*17e60*/  IMAD.WIDE.U32 R2, R3, UR8, RZ ;  /* 0x0000000803027c25 */ /* 0x000fc8000f8e00ff */
[----:B------:R-:W-:Y:S01]  /*17e70*/  IMAD.MOV.U32 R2, RZ, RZ, R5 ;  /* 0x000000ffff027224 */ /* 0x000fe200078e0005 */
[----:B------:R-:W-:Y:S02]  /*17e80*/  IADD3 RZ, P3, R3, R4, RZ ;  /* 0x0000000403ff7210 */ /* 0x000fe40007f7e0ff */
[----:B------:R-:W-:-:S03]  /*17e90*/  IADD3.X R3, RZ, RZ, RZ, P1, !PT ;  /* 0x000000ffff037210 */ /* 0x000fc60000ffe4ff */
[----:B------:R-:W-:-:S08]  /*17ea0*/  IMAD.WIDE.U32.X R2, R9, UR9, R2, P3 ;  /* 0x0000000909027c25 */ /* 0x000fd000098e0402 */
.L_x_554:
[--C-:B------:R-:W-:Y:S01]  /*17eb0*/  SHF.R.U64 R9, R2, UR10, R3.reuse ;  /* 0x0000000a02097c19 */ /* 0x100fe20008001203 */
[----:B------:R-:W-:Y:S01]  /*17ec0*/  ULDC.64 UR8, c[0x0][0x620] ;  /* 0x0001880000087ab9 */ /* 0x000fe20000000a00 */
[----:B------:R-:W-:Y:S01]  /*17ed0*/  SHF.R.U32.HI R2, RZ, UR10, R3 ;  /* 0x0000000aff027c19 */ /* 0x000fe20008011603 */
[----:B------:R-:W-:Y:S01]  /*17ee0*/  IMAD.MOV.U32 R3, RZ, RZ, R15 ;  /* 0x000000ffff037224 */ /* 0x000fe200078e000f */
[----:B------:R-:W-:Y:S01]  /*17ef0*/  IADD3 R11, P1, RZ, -R9, RZ ;  /* 0x80000009ff0b7210 */ /* 0x000fe20007f3e0ff */
[----:B------:R-:W-:-:S03]  /*17f00*/  ULDC UR7, c[0x0][0x618] ;  /* 0x0001860000077ab9 */ /* 0x000fc60000000800 */
[----:B------:R-:W-:-:S05]  /*17f10*/  IADD3.X R2, RZ, ~R2, RZ, P1, !PT ;  /* 0x80000002ff027210 */ /* 0x000fca0000ffe4ff */
[----:B------:R-:W-:-:S04]  /*17f20*/  IMAD R2, R2, UR8, RZ ;  /* 0x0000000802027c24 */ /* 0x000fc8000f8e02ff */
[----:B------:R-:W-:Y:S01]  /*17f30*/  IMAD R5, R11, UR9, R2 ;  /* 0x000000090b057c24 */ /* 0x000fe2000f8e0202 */
[----:B------:R-:W-:-:S05]  /*17f40*/  MOV R2, R13 ;  /* 0x0000000d00027202 */ /* 0x000fca0000000f00 */
[----:B------:R-:W-:Y:S01]  /*17f50*/  IMAD.WIDE.U32 R2, R11, UR8, R2 ;  /* 0x000000080b027c25 */ /* 0x000fe2000f8e0002 */
[----:B------:R-:W-:Y:S02]  /*17f60*/  ULDC.64 UR8, c[0x0][0x640] ;  /* 0x0001900000087ab9 */ /* 0x000fe40000000a00 */
[----:B------:R-:W-:Y:S02]  /*17f70*/  ISETP.NE.U32.AND P1, PT, RZ, UR8, PT ;  /* 0x00000008ff007c0c */ /* 0x000fe4000bf25070 */
[----:B------:R-:W-:Y:S02]  /*17f80*/  IADD3 R3, R3, R5, RZ ;  /* 0x0000000503037210 */ /* 0x000fe40007ffe0ff */
[----:B------:R-:W-:Y:S02]  /*17f90*/  ISETP.NE.AND.EX P1, PT, RZ, UR9, PT, P1 ;  /* 0x00000009ff007c0c */ /* 0x000fe4000bf25310 */
[--C-:B------:R-:W-:Y:S02]  /*17fa0*/  SHF.R.U64 R10, R2, UR7, R3.reuse ;  /* 0x00000007020a7c19 */ /* 0x100fe40008001203 */
[----:B------:R-:W-:Y:S01]  /*17fb0*/  SHF.R.U32.HI R3, RZ, UR7, R3 ;  /* 0x00000007ff037c19 */ /* 0x000fe20008011603 */
[----:B------:R-:W-:-:S03]  /*17fc0*/  ULDC UR7, c[0x0][0x608] ;  /* 0x0001820000077ab9 */ /* 0x000fc60000000800 */
[--C-:B------:R-:W-:Y:S02]  /*17fd0*/  SHF.R.U64 R12, R10, UR7, R3.reuse ;  /* 0x000000070a0c7c19 */ /* 0x100fe40008001203 */
[----:B------:R-:W-:Y:S01]  /*17fe0*/  SHF.R.U32.HI R3, RZ, UR7, R3 ;  /* 0x00000007ff037c19 */ /* 0x000fe20008011603 */
[----:B------:R-:W-:-:S03]  /*17ff0*/  ULDC UR7, c[0x0][0x658] ;  /* 0x0001960000077ab9 */ /* 0x000fc60000000800 */
[--C-:B------:R-:W-:Y:S02]  /*18000*/  SHF.R.U32.HI R13, RZ, UR7, R3.reuse ;  /* 0x00000007ff0d7c19 */ /* 0x100fe40008011603 */
[----:B------:R-:W-:-:S03]  /*18010*/  SHF.R.U64 R11, R12, UR7, R3 ;  /* 0x000000070c0b7c19 */ /* 0x000fc60008001203 */
[----:B------:R-:W-:Y:S01]  /*18020*/  IMAD.MOV.U32 R3, RZ, RZ, R13 ;  /* 0x000000ffff037224 */ /* 0x000fe200078e000d */
[----:B------:R-:W-:Y:S01]  /*18030*/  MOV R2, R11 ;  /* 0x0000000b00027202 */ /* 0x000fe20000000f00 */
[----:B------:R-:W-:Y:S06]  /*18040*/  @!P1 BRA `(.L_x_555) ;  /* 0x0000000000289947 */ /* 0x000fec0003800000 */
        /* <DEDUP_REMOVED lines=10> */
.L_x_555:
[----:B------:R-:W-:Y:S01]  /*180f0*/  ULDC UR7, c[0x0][0x648] ;  /* 0x0001920000077ab9 */ /* 0x000fe20000000800 */
[----:B------:R-:W-:Y:S01]  /*18100*/  LOP3.LUT R12, R12, UR6, RZ, 0xc0, !PT ;  /* 0x000000060c0c7c12 */ /* 0x000fe2000f8ec0ff */
[----:B------:R-:W-:Y:S01]  /*18110*/  UISETP.NE.AND UP0, UPT, UR45, URZ, UPT ;  /* 0x0000003f2d00728c */ /* 0x000fe2000bf05270 */
[----:B------:R-:W-:Y:S01]  /*18120*/  SHF.R.U64 R3, R2, UR7, R3 ;  /* 0x0000000702037c19 */ /* 0x000fe20008001203 */
[----:B------:R-:W-:Y:S01]  /*18130*/  ULDC UR7, c[0x0][0x638] ;  /* 0x00018e0000077ab9 */ /* 0x000fe20000000800 */
[----:B------:R-:W-:Y:S02]  /*18140*/  LOP3.LUT R4, R10, UR4, RZ, 0xc0, !PT ;  /* 0x000000040a047c12 */ /* 0x000fe4000f8ec0ff */
[C---:B------:R-:W-:Y:S01]  /*18150*/  IADD3 R2, -R3.reuse, RZ, RZ ;  /* 0x000000ff03027210 */ /* 0x040fe20007ffe1ff */
[----:B------:R-:W-:Y:S01]  /*18160*/  IMAD R12, R3, UR5, R12 ;  /* 0x00000005030c7c24 */ /* 0x000fe2000f8e020c */
[----:B------:R-:W-:Y:S02]  /*18170*/  PLOP3.LUT P1, PT, PT, PT, UP0, 0x40, 0x0 ;  /* 0x000000000000781c */ /* 0x000fe40003f2e808 */
[----:B------:R-:W-:Y:S01]  /*18180*/  PLOP3.LUT P3, PT, PT, PT, UP0, 0x40, 0x0 ;  /* 0x000000000000781c */ /* 0x000fe20003f6e808 */
[----:B------:R-:W-:Y:S01]  /*18190*/  IMAD R11, R2, UR7, R11 ;  /* 0x00000007020b7c24 */ /* 0x000fe2000f8e020b */
[----:B------:R-:W-:-:S02]  /*181a0*/  ULDC UR7, c[0x0][0x610] ;  /* 0x0001840000077ab9 */ /* 0x000fc40000000800 */
[----:B------:R-:W-:Y:S01]  /*181b0*/  IMAD R7, R12, UR7, R7 ;  /* 0x000000070c077c24 */ /* 0x000fe2000f8e0207 */
[----:B------:R-:W-:Y:S02]  /*181c0*/  ULDC UR7, c[0x0][0x600] ;  /* 0x0001800000077ab9 */ /* 0x000fe40000000800 */
[----:B------:R-:W-:-:S05]  /*181d0*/  IMAD R4, R11, UR7, R4 ;  /* 0x000000070b047c24 */ /* 0x000fca000f8e0204 */
[----:B------:R-:W-:Y:S02]  /*181e0*/  SEL R2, R4, R7, P1 ;  /* 0x0000000704027207 */ /* 0x000fe40000800000 */
[----:B------:R-:W-:Y:S02]  /*181f0*/  SEL R3, R7, R4, P3 ;  /* 0x0000000407037207 */ /* 0x000fe40001800000 */
[----:B------:R-:W-:-:S07]  /*18200*/  MOV R4, 0x1 ;  /* 0x0000000100047802 */ /* 0x000fce0000000f00 */
.L_x_553:
[----:B------:R-:W-:Y:S05]  /*18210*/  BSYNC B1 ;  /* 0x0000000000017941 */ /* 0x000fea0003800000 */
.L_x_552:
[----:B------:R-:W-:-:S13]  /*18220*/  LOP3.LUT P1, RZ, R4, 0xff, RZ, 0xc0, !PT ;  /* 0x000000ff04ff7812 */ /* 0x000fda000782c0ff */
[----:B------:R-:W-:Y:S05]  /*18230*/  @P1 BRA `(.L_x_556) ;  /* 0xfffffff400241947 */ /* 0x000fea000383ffff */
[----:B------:R-:W-:Y:S05]  /*18240*/  BSYNC B0 ;  /* 0x0000000000007941 */ /* 0x000fea0003800000 */
.L_x_544:
[----:B------:R-:W-:-:S03]  /*18250*/  UMOV UR7, 0xffffffff ;  /* 0xffffffff00077882 */ /* 0x000fc60000000000 */
[----:B------:R-:W-:Y:S05]  /*18260*/  BRA.DIV UR7, `(.L_x_557) ;  /* 0x0000000207f87947 */ /* 0x000fea000b800000 */
[----:B------:R-:W-:-:S13]  /*18270*/  ELECT P6, URZ, PT ;  /* 0x00000000003f782f */ /* 0x000fda00038c0000 */
.L_x_570:
[----:B------:R-:W-:Y:S04]  /*18280*/  BSSY B0, `(.L_x_558) ;  /* 0x0000023000007945 */ /* 0x000fe80003800000 */
[----:B------:R-:W-:Y:S05]  /*18290*/  @!P6 BRA `(.L_x_559) ;  /* 0x000000000084e947 */ /* 0x000fea0003800000 */
[----:B------:R-:W-:-:S04]  /*182a0*/  ULOP3.LUT UR7, UR40, 0x2, URZ, 0xfc, !UPT ;  /* 0x0000000228077892 */ /* 0x000fc8000f8efc3f */
[----:B------:R-:W-:-:S06]  /*182b0*/  UISETP.NE.AND UP0, UPT, UR7, 0x3, UPT ;  /* 0x000000030700788c */ /* 0x000fcc000bf05270 */
[----:B------:R-:W-:-:S13]  /*182c0*/  PLOP3.LUT P0, PT, PT, PT, UP0, 0x80, 0x0 ;  /* 0x000000000000781c */ /* 0x000fda0003f0f008 */
[----:B------:R-:W-:Y:S05]  /*182d0*/  @!P0 BRA `(.L_x_560) ;  /* 0x0000000000048947 */ /* 0x000fea0003800000 */
[----:B------:R-:W-:Y:S01]  /*182e0*/  BPT.TRAP 0x1 ;  /* 0x000000040000795c */ /* 0x000fe20000300000 */
.L_x_560:
[----:B------:R-:W0:Y:S01]  /*182f0*/  S2R R3, SR_CgaCtaId ;  /* 0x0000000000037919 */ /* 0x000e220000008800 */
[----:B------:R-:W-:-:S04]  /*18300*/  MOV R2, 0x400 ;  /* 0x0000040000027802 */ /* 0x000fc80000000f00 */
[----:B0-----:R-:W-:Y:S02]  /*18310*/  LEA R3, R3, R2, 0x18 ;  /* 0x0000000203037211 */ /* 0x001fe400078ec0ff */
[----:B------:R-:W-:-:S03]  /*18320*/  SHF.L.U32 R2, R0, 0x1f, RZ ;  /* 0x0000001f00027819 */ /* 0x000fc600000006ff */
[----:B------:R-:W-:-:S05]  /*18330*/  VIADD R3, R3, 0x18 ;  /* 0x0000001803037836 */ /* 0x000fca0000000000 */
[----:B------:R-:W-:-:S04]  /*18340*/  LEA R5, R6, R3, 0x3 ;  /* 0x0000000306057211 */ /* 0x000fc800078e18ff */
[----:B------:R-:W0:Y:S02]  /*18350*/  SYNCS.PHASECHK.TRANS64.TRYWAIT P0, [R5+URZ], R2 ;  /* 0x00000002050075a7 */ /* 0x000e24000800017f */
[----:B0-----:R-:W-:Y:S05]  /*18360*/  @!P0 BRA `(.L_x_561) ;  /* 0x0000000000d88947 */ /* 0x001fea0003800000 */
.L_x_571:
[----:B------:R-:W-:-:S04]  /*18370*/  IADD3 R6, R6, 0x1, RZ ;  /* 0x0000000106067810 */ /* 0x000fc80007ffe0ff */
[----:B------:R-:W-:-:S04]  /*18380*/  ISETP.NE.AND P0, PT, R6, 0x3, PT ;  /* 0x000000030600780c */ /* 0x000fc80003f05270 */
[----:B0-----:R-:W-:Y:S02]  /*18390*/  SEL R5, RZ, 0x1, P0 ;  /* 0x00000001ff057807 */ /* 0x001fe40000000000 */
[----:B------:R-:W-:Y:S02]  /*183a0*/  SEL R6, R6, RZ, P0 ;  /* 0x000000ff06067207 */ /* 0x000fe40000000000 */
[----:B------:R-:W-:-:S03]  /*183b0*/  LOP3.LUT R5, R0, R5, RZ, 0x3c, !PT ;  /* 0x0000000500057212 */ /* 0x000fc600078e3cff */
[----:B------:R-:W-:Y:S01]  /*183c0*/  IMAD R7, R6, 0x8, R3 ;  /* 0x0000000806077824 */ /* 0x000fe200078e0203 */
[----:B------:R-:W-:-:S04]  /*183d0*/  SHF.L.U32 R0, R5, 0x1f, RZ ;  /* 0x0000001f05007819 */ /* 0x000fc800000006ff */
[----:B------:R-:W0:Y:S02]  /*183e0*/  SYNCS.PHASECHK.TRANS64.TRYWAIT P0, [R7+URZ], R0 ;  /* 0x00000000070075a7 */ /* 0x000e24000800017f */
[----:B0-----:R-:W-:Y:S05]  /*183f0*/  @!P0 BRA `(.L_x_562) ;  /* 0x0000000000c88947 */ /* 0x001fea0003800000 */
.L_x_572:
[----:B0-----:R-:W-:-:S04]  /*18400*/  IADD3 R0, R6, 0x1, RZ ;  /* 0x0000000106007810 */ /* 0x001fc80007ffe0ff */
[----:B------:R-:W-:-:S04]  /*18410*/  ISETP.NE.AND P0, PT, R0, 0x3, PT ;  /* 0x000000030000780c */ /* 0x000fc80003f05270 */
[----:B------:R-:W-:Y:S02]  /*18420*/  SEL R2, RZ, 0x1, P0 ;  /* 0x00000001ff027807 */ /* 0x000fe40000000000 */
[----:B------:R-:W-:Y:S02]  /*18430*/  SEL R0, R0, RZ, P0 ;  /* 0x000000ff00007207 */ /* 0x000fe40000000000 */
[----:B------:R-:W-:Y:S02]  /*18440*/  LOP3.LUT R2, R5, R2, RZ, 0x3c, !PT ;  /* 0x0000000205027212 */ /* 0x000fe400078e3cff */
[----:B------:R-:W-:Y:S02]  /*18450*/  LEA R3, R0, R3, 0x3 ;  /* 0x0000000300037211 */ /* 0x000fe400078e18ff */
[----:B------:R-:W-:-:S07]  /*18460*/  SHF.L.U32 R0, R2, 0x1f, RZ ;  /* 0x0000001f02007819 */ /* 0x000fce00000006ff */
.L_x_563:
[----:B0-----:R0:W1:Y:S02]  /*18470*/  SYNCS.PHASECHK.TRANS64.TRYWAIT P0, [R3+URZ], R0 ;  /* 0x00000000030075a7 */ /* 0x001064000800017f */
[----:B-1----:R-:W-:Y:S05]  /*18480*/  @!P0 NANOSLEEP.SYNCS 0x989680 ;  /* 0x009896800000895d */ /* 0x002fea0003900000 */
[----:B------:R-:W1:Y:S02]  /*18490*/  @!P0 SYNCS.PHASECHK.TRANS64 P0, [R3+URZ], R0 ;  /* 0x00000000030085a7 */ /* 0x000e64000800007f */
[----:B-1----:R-:W-:Y:S05]  /*184a0*/  @!P0 BRA `(.L_x_563) ;  /* 0xfffffffc00f08947 */ /* 0x002fea000383ffff */
.L_x_559:
[----:B------:R-:W-:Y:S05]  /*184b0*/  BSYNC B0 ;  /* 0x0000000000007941 */ /* 0x000fea0003800000 */
.L_x_558:
[----:B------:R-:W-:Y:S05]  /*184c0*/  EXIT ;  /* 0x000000000000794d */ /* 0x000fea0003800000 */
.L_x_17:
[----:B-1----:R1:W4:Y:S02]  /*184d0*/  SYNCS.PHASECHK.TRANS64.TRYWAIT P1, [R3+URZ], R0 ;  /* 0x00000000030075a7 */ /* 0x002324000802017f */
[----:B----4-:R-:W-:Y:S05]  /*184e0*/  @!P1 NANOSLEEP.SYNCS 0x989680 ;  /* 0x009896800000995d */ /* 0x010fea0003900000 */
[----:B------:R-:W4:Y:S02]  /*184f0*/  @!P1 SYNCS.PHASECHK.TRANS64 P1, [R3+URZ], R0 ;  /* 0x00000000030095a7 */ /* 0x000f24000802007f */
[----:B----4-:R-:W-:Y:S05]  /*18500*/  @!P1 BRA `(.L_x_17) ;  /* 0xfffffffc00f09947 */ /* 0x010fea000383ffff */
[----:B------:R-:W-:Y:S05]  /*18510*/  BRA `(.L_x_16) ;  /* 0xfffffe8c00b87947 */ /* 0x000fea000383ffff */
.L_x_22:
[----:B-1----:R-:W-:-:S04]  /*18520*/  IMAD.U32 R4, RZ, RZ, UR8 ;  /* 0x00000008ff047e24 */ /* 0x002fc8000f8e00ff */
[----:B------:R1:W2:Y:S03]  /*18530*/  SYNCS.PHASECHK.TRANS64.TRYWAIT P1, [R4+URZ], R3 ;  /* 0x00000003040075a7 */ /* 0x0002a6000802017f */
[----:B--2---:R-:W-:Y:S05]  /*18540*/  @!P1 NANOSLEEP.SYNCS 0x989680 ;  /* 0x009896800000995d */ /* 0x004fea0003900000 */
[----:B------:R-:W2:Y:S02]  /*18550*/  @!P1 SYNCS.PHASECHK.TRANS64 P1, [R4+URZ], R3 ;  /* 0x00000003040095a7 */ /* 0x000ea4000802007f */
[----:B--2---:R-:W-:Y:S05]  /*18560*/  @!P1 BRA `(.L_x_22) ;  /* 0xfffffffc00ec9947 */ /* 0x004fea000383ffff */
[----:B------:R-:W-:Y:S05]  /*18570*/  BRA `(.L_x_21) ;  /* 0xfffffec4002c7947 */ /* 0x000fea000383ffff */
.L_x_545:
[----:B------:R-:W-:Y:S01]  /*18580*/  BSSY B1, `(.L_x_564) ;  /* 0x0000006000017945 */ /* 0x000fe20003800000 */
[----:B------:R-:W-:-:S07]  /*18590*/  MOV R15, 0xffffffff ;  /* 0xffffffff000f7802 */ /* 0x000fce0000000f00 */
[----:B------:R-:W-:Y:S05]  /*185a0*/  WARPSYNC.COLLECTIVE R15, `(.L_x_565) ;  /* 0x000000000f0c7348 */ /* 0x000fea0003c00000 */
[----:B------:R-:W-:Y:S02]  /*185b0*/  ELECT P6, UR62, PT ;  /* 0x00000000003e782f */ /* 0x000fe400038c0000 */
[----:B------:R-:W-:Y:S01]  /*185c0*/  MOV R14, UR62 ;  /* 0x0000003e000e7c02 */ /* 0x000fe20008000f00 */
[----:B------:R-:W-:Y:S10]  /*185d0*/  ENDCOLLECTIVE ;  /* 0x000000000000791b */ /* 0x000ff40003800000 */
.L_x_565:
[----:B------:R-:W-:Y:S05]  /*185e0*/  BSYNC B1 ;  /* 0x0000000000017941 */ /* 0x000fea0003800000 */
.L_x_564:
[----:B------:R-:W-:Y:S05]  /*185f0*/  BRA `(.L_x_566) ;  /* 0xfffffff000407947 */ /* 0x000fea000383ffff */
.L_x_548:
[----:B0-----:R0:W1:Y:S02]  /*18600*/  SYNCS.PHASECHK.TRANS64.TRYWAIT P1, [R10+URZ+0x18], R5 ;  /* 0x000018050a0075a7 */ /* 0x001064000802017f */
[----:B-1----:R-:W-:Y:S05]  /*18610*/  @!P1 NANOSLEEP.SYNCS 0x989680 ;  /* 0x009896800000995d */ /* 0x002fea0003900000 */
[----:B------:R-:W1:Y:S02]  /*18620*/  @!P1 SYNCS.PHASECHK.TRANS64 P1, [R10+URZ+0x18], R5 ;  /* 0x000018050a0095a7 */ /* 0x000e64000802007f */
[----:B-1----:R-:W-:Y:S05]  /*18630*/  @!P1 BRA `(.L_x_548) ;  /* 0xfffffffc00f09947 */ /* 0x002fea000383ffff */
[----:B------:R-:W-:Y:S05]  /*18640*/  BRA `(.L_x_567) ;  /* 0xfffffff000747947 */ /* 0x000fea000383ffff */
.L_x_557:
[----:B------:R-:W-:Y:S01]  /*18650*/  BSSY B0, `(.L_x_568) ;  /* 0x0000006000007945 */ /* 0x000fe20003800000 */
[----:B------:R-:W-:-:S07]  /*18660*/  MOV R15, 0xffffffff ;  /* 0xffffffff000f7802 */ /* 0x000fce0000000f00 */
[----:B------:R-:W-:Y:S05]  /*18670*/  WARPSYNC.COLLECTIVE R15, `(.L_x_569) ;  /* 0x000000000f0c7348 */ /* 0x000fea0003c00000 */
[----:B------:R-:W-:Y:S02]  /*18680*/  ELECT P6, UR62, PT ;  /* 0x00000000003e782f */ /* 0x000fe400038c0000 */
[----:B------:R-:W-:Y:S01]  /*18690*/  MOV R14, UR62 ;  /* 0x0000003e000e7c02 */ /* 0x000fe20008000f00 */
[----:B------:R-:W-:Y:S10]  /*186a0*/  ENDCOLLECTIVE ;  /* 0x000000000000791b */ /* 0x000ff40003800000 */
.L_x_569:
[----:B------:R-:W-:Y:S05]  /*186b0*/  BSYNC B0 ;  /* 0x0000000000007941 */ /* 0x000fea0003800000 */
.L_x_568:
[----:B------:R-:W-:Y:S05]  /*186c0*/  BRA `(.L_x_570) ;  /* 0xfffffff800ec7947 */ /* 0x000fea000383ffff */
.L_x_561:
[----:B0-----:R0:W1:Y:S02]  /*186d0*/  SYNCS.PHASECHK.TRANS64.TRYWAIT P0, [R5+URZ], R2 ;  /* 0x00000002050075a7 */ /* 0x001064000800017f */
[----:B-1----:R-:W-:Y:S05]  /*186e0*/  @!P0 NANOSLEEP.SYNCS 0x989680 ;  /* 0x009896800000895d */ /* 0x002fea0003900000 */
[----:B------:R-:W1:Y:S02]  /*186f0*/  @!P0 SYNCS.PHASECHK.TRANS64 P0, [R5+URZ], R2 ;  /* 0x00000002050085a7 */ /* 0x000e64000800007f */
[----:B-1----:R-:W-:Y:S05]  /*18700*/  @!P0 BRA `(.L_x_561) ;  /* 0xfffffffc00f08947 */ /* 0x002fea000383ffff */
[----:B------:R-:W-:Y:S05]  /*18710*/  BRA `(.L_x_571) ;  /* 0xfffffffc00147947 */ /* 0x000fea000383ffff */
.L_x_562:
[----:B0-----:R0:W1:Y:S02]  /*18720*/  SYNCS.PHASECHK.TRANS64.TRYWAIT P0, [R7+URZ], R0 ;  /* 0x00000000070075a7 */ /* 0x001064000800017f */
[----:B-1----:R-:W-:Y:S05]  /*18730*/  @!P0 NANOSLEEP.SYNCS 0x989680 ;  /* 0x009896800000895d */ /* 0x002fea0003900000 */
[----:B------:R-:W1:Y:S02]  /*18740*/  @!P0 SYNCS.PHASECHK.TRANS64 P0, [R7+URZ], R0 ;  /* 0x00000000070085a7 */ /* 0x000e64000800007f */
[----:B-1----:R-:W-:Y:S05]  /*18750*/  @!P0 BRA `(.L_x_562) ;  /* 0xfffffffc00f08947 */ /* 0x002fea000383ffff */
[----:B------:R-:W-:Y:S05]  /*18760*/  BRA `(.L_x_572) ;  /* 0xfffffffc00247947 */ /* 0x000fea000383ffff */
.L_x_573:
[----:B------:R-:W-:-:S00]  /*18770*/  BRA `(.L_x_573) ;  /* 0xfffffffc00fc7947 */ /* 0x000fc0000383ffff */
[----:B------:R-:W-:-:S00]  /*18780*/  NOP ;  /* 0x0000000000007918 */ /* 0x000fc00000000000 */
[----:B------:R-:W-:-:S00]  /*18790*/  NOP ;  /* 0x0000000000007918 */ /* 0x000fc00000000000 */
[----:B------:R-:W-:-:S00]  /*187a0*/  NOP ;  /* 0x0000000000007918 */ /* 0x000fc00000000000 */
[----:B------:R-:W-:-:S00]  /*187b0*/  NOP ;  /* 0x0000000000007918 */ /* 0x000fc00000000000 */
[----:B------:R-:W-:-:S00]  /*187c0*/  NOP ;  /* 0x0000000000007918 */ /* 0x000fc00000000000 */
[----:B------:R-:W-:-:S00]  /*187d0*/  NOP ;  /* 0x0000000000007918 */ /* 0x000fc00000000000 */
[----:B------:R-:W-:-:S00]  /*187e0*/  NOP ;  /* 0x0000000000007918 */ /* 0x000fc00000000000 */
[----:B------:R-:W-:-:S00]  /*187f0*/  NOP ;  /* 0x0000000000007918 */ /* 0x000fc00000000000 */
.L_x_574:


//--------------------- .nv.global.init           --------------------------
	.section	.nv.global.init,"aw",@progbits
.nv.global.init:
	.type		$str$22,@object
	.size		$str$22,($str$23 - $str$22)
$str$22:
        /*0000*/ 	.byte	0x6b, 0x5f, 0x74, 0x69, 0x6c, 0x65, 0x5f, 0x63, 0x6f, 0x75, 0x6e, 0x74, 0x20, 0x3e, 0x3d, 0x20
        /*0010*/ 	.byte	0x31, 0x00
	.type		$str$23,@object
	.size		$str$23,(__unnamed_1 - $str$23)
$str$23:
        /*0012*/ 	.byte	0x2f, 0x74, 0x6d, 0x70, 0x2f, 0x63, 0x75, 0x74, 0x6c, 0x61, 0x73, 0x73, 0x5f, 0x73, 0x77, 0x65
        /*0022*/ 	.byte	0x65, 0x70, 0x5f, 0x73, 0x72, 0x63, 0x2f, 0x69, 0x6e, 0x63, 0x6c, 0x75, 0x64, 0x65, 0x2f, 0x63
        /*0032*/ 	.byte	0x75, 0x74, 0x6c, 0x61, 0x73, 0x73, 0x2f, 0x67, 0x65, 0x6d, 0x6d, 0x2f, 0x63, 0x6f, 0x6c, 0x6c
        /*0042*/ 	.byte	0x65, 0x63, 0x74, 0x69, 0x76, 0x65, 0x2f, 0x73, 0x6d, 0x39, 0x30, 0x5f, 0x6d, 0x6d, 0x61, 0x5f
        /*0052*/ 	.byte	0x74, 0x6d, 0x61, 0x5f, 0x67, 0x6d, 0x6d, 0x61, 0x5f, 0x73, 0x73, 0x5f, 0x77, 0x61, 0x72, 0x70
        /*0062*/ 	.byte	0x73, 0x70, 0x65, 0x63, 0x69, 0x61, 0x6c, 0x69, 0x7a, 0x65, 0x64, 0x2e, 0x68, 0x70, 0x70, 0x00
	.type		__unnamed_1,@object
	.size		__unnamed_1,(.L_0 - __unnamed_1)
__unnamed_1:
        /* <DEDUP_REMOVED lines=176> */
        /*0b72*/ 	.byte	0x74, 0x69, 0x74, 0x79, 0x5d, 0x00
.L_0:


//--------------------- .nv.shared._ZN7cutlass13device_kernelINS_4gemm6kernel13GemmUniversalIN4cute5tupleIJiiiiEEENS1_10collective13CollectiveMmaINS1_34MainloopSm90TmaGmmaWarpSpecializedILi3ENS5_IJNS4_1CILi1EEESB_SB_EEENS1_35KernelTmaWarpSpecializedCooperativeEEENS5_IJNSA_ILi256EEESF_NSA_ILi32EEEEEEfNS5_IJlSB_lEEEfSI_NS4_8TiledMMAINS4_8MMA_AtomIJNS4_4SM904GMMA30MMA_64x256x8_F32TF32TF32_SS_TNILNSM_7ScaleInE1ELSO_1EEEEEENS4_6LayoutINS5_IJNSA_ILi2EEESB_SB_EEENS5_IJSB_NSA_ILi0EEESU_EEEEENS5_IJNS4_10UnderscoreESX_SX_EEEEENS4_13SM90_TMA_LOADENS4_14ComposedLayoutINS4_7SwizzleILi3ELi4ELi3EEENS4_18smem_ptr_flag_bitsILi32EEENSR_INS5_IJNSA_ILi8EEESG_EEENS5_IJSG_SB_EEEEEEEvNS4_8identityES10_S1A_vS1B_EENS_8epilogue10collective6detail29Sm90TmaWarpSpecializedAdapterINS1E_15DefaultEpilogueIfSI_SI_NS1D_6thread17LinearCombinationIfLi1EffLNS1I_9ScaleType4KindE0ELNS_15FloatRoundStyleE2EfEENS1_15EpilogueDefaultEEEEEvvEEEEvNT_6ParamsE --------------------------
	.section	.nv.shared._ZN7cutlass13device_kernelINS_4gemm6kernel13GemmUniversalIN4cute5tupleIJiiiiEEENS1_10collective13CollectiveMmaINS1_34MainloopSm90TmaGmmaWarpSpecializedILi3ENS5_IJNS4_1CILi1EEESB_SB_EEENS1_35KernelTmaWarpSpecializedCooperativeEEENS5_IJNSA_ILi256EEESF_NSA_ILi32EEEEEEfNS5_IJlSB_lEEEfSI_NS4_8TiledMMAINS4_8MMA_AtomIJNS4_4SM904GMMA30MMA_64x256x8_F32TF32TF32_SS_TNILNSM_7ScaleInE1ELSO_1EEEEEENS4_6LayoutINS5_IJNSA_ILi2EEESB_SB_EEENS5_IJSB_NSA_ILi0EEESU_EEEEENS5_IJNS4_10UnderscoreESX_SX_EEEEENS4_13SM90_TMA_LOADENS4_14ComposedLayoutINS4_7SwizzleILi3ELi4ELi3EEENS4_18smem_ptr_flag_bitsILi32EEENSR_INS5_IJNSA_ILi8EEESG_EEENS5_IJSG_SB_EEEEEEEvNS4_8identityES10_S1A_vS1B_EENS_8epilogue10collective6detail29Sm90TmaWarpSpecializedAdapterINS1E_15DefaultEpilogueIfSI_SI_NS1D_6thread17LinearCombinationIfLi1EffLNS1I_9ScaleType4KindE0ELNS_15FloatRoundStyleE2EfEENS1_15EpilogueDefaultEEEEEvvEEEEvNT_6ParamsE,"aw",@nobits
	.sectionflags	@""
	.align	16
	.zero		1024


//--------------------- .nv.shared.reserved.0     --------------------------
	.section	.nv.shared.reserved.0,"aw",@nobits
	.weak		__nv_reservedSMEM_offset_0_alias
	.size		__nv_reservedSMEM_offset_0_alias, 0, 0
	.other		__nv_reservedSMEM_offset_0_alias,@"STO_CUDA_RESERVED_SHARED STV_DEFAULT"
__nv_reservedSMEM_offset_0_alias:
	.zero		0


//--------------------- .nv.global                --------------------------
	.section	.nv.global,"aw",@nobits
.nv.global:
	.type		_ZN40_INTERNAL_9fae1e74_4_k_cu_68092eb7_179174cute1_E,@object
	.size		_ZN40_INTERNAL_9fae1e74_4_k_cu_68092eb7_179174cute1_E,(_ZN40_INTERNAL_9fae1e74_4_k_cu_68092eb7_179174cuda3std3__45__cpo6cbeginE - _ZN40_INTERNAL_9fae1e74_4_k_cu_68092eb7_179174cute1_E)
_ZN40_INTERNAL_9fae1e74_4_k_cu_68092eb7_179174cute1_E:
	.zero		1
	.type		_ZN40_INTERNAL_9fae1e74_4_k_cu_68092eb7_179174cuda3std3__45__cpo6cbeginE,@object
	.size		_ZN40_INTERNAL_9fae1e74_4_k_cu_68092eb7_179174cuda3std3__45__cpo6cbeginE,(_ZN40_INTERNAL_9fae1e74_4_k_cu_68092eb7_179174cuda3std3__48in_placeE - _ZN40_INTERNAL_9fae1e74_4_k_cu_68092eb7_179174cuda3std3__45__cpo6cbeginE)
_ZN40_INTERNAL_9fae1e74_4_k_cu_68092eb7_179174cuda3std3__45__cpo6cbeginE:
	.zero		1
	.type		_ZN40_INTERNAL_9fae1e74_4_k_cu_68092eb7_179174cuda3std3__48in_placeE,@object
	.size		_ZN40_INTERNAL_9fae1e74_4_k_cu_68092eb7_179174cuda3std3__48in_placeE,(_ZN40_INTERNAL_9fae1e74_4_k_cu_68092eb7_179174cuda3std6ranges3__45__cpo9iter_moveE - _ZN40_INTERNAL_9fae1e74_4_k_cu_68092eb7_179174cuda3std3__48in_placeE)
_ZN40_INTERNAL_9fae1e74_4_k_cu_68092eb7_179174cuda3std3__48in_placeE:
	.zero		1
	.type		_ZN40_INTERNAL_9fae1e74_4_k_cu_68092eb7_179174cuda3std6ranges3__45__cpo9iter_moveE,@object
	.size		_ZN40_INTERNAL_9fae1e74_4_k_cu_68092eb7_179174cuda3std6ranges3__45__cpo9iter_moveE,(_ZN40_INTERNAL_9fae1e74_4_k_cu_68092eb7_179174cuda3std3__45__cpo5beginE - _ZN40_INTERNAL_9fae1e74_4_k_cu_68092eb7_179174cuda3std6ranges3__45__cpo9iter_moveE)
_ZN40_INTERNAL_9fae1e74_4_k_cu_68092eb7_179174cuda3std6ranges3__45__cpo9iter_moveE:
	.zero		1
	.type		_ZN40_INTERNAL_9fae1e74_4_k_cu_68092eb7_179174cuda3std3__45__cpo5beginE,@object
	.size		_ZN40_INTERNAL_9fae1e74_4_k_cu_68092eb7_179174cuda3std3__45__cpo5beginE,(_ZN40_INTERNAL_9fae1e74_4_k_cu_68092eb7_179174cuda3std3__442_GLOBAL__N__9fae1e74_4_k_cu_68092eb7_179176ignoreE - _ZN40_INTERNAL_9fae1e74_4_k_cu_68092eb7_179174cuda3std3__45__cpo5beginE)
_ZN40_INTERNAL_9fae1e74_4_k_cu_68092eb7_179174cuda3std3__45__cpo5beginE:
	.zero		1
	.type		_ZN40_INTERNAL_9fae1e74_4_k_cu_68092eb7_179174cuda3std3__442_GLOBAL__N__9fae1e74_4_k_cu_68092eb7_179176ignoreE,@object
	.size		_ZN40_INTERNAL_9fae1e74_4_k_cu_68092eb7_179174cuda3std3__442_GLOBAL__N__9fae1e74_4_k_cu_68092eb7_179176ignoreE,(_ZN40_INTERNAL_9fae1e74_4_k_cu_68092eb7_179174cute7productE - _ZN40_INTERNAL_9fae1e74_4_k_cu_68092eb7_179174cuda3std3__442_GLOBAL__N__9fae1e74_4_k_cu_68092eb7_179176ignoreE)
_ZN40_INTERNAL_9fae1e74_4_k_cu_68092eb7_179174cuda3std3__442_GLOBAL__N__9fae1e74_4_k_cu_68092eb7_179176ignoreE:
	.zero		1
	.type		_ZN40_INTERNAL_9fae1e74_4_k_cu_68092eb7_179174cute7productE,@object
	.size		_ZN40_INTERNAL_9fae1e74_4_k_cu_68092eb7_179174cute7productE,(_ZN40_INTERNAL_9fae1e74_4_k_cu_68092eb7_179174cuda3std3__45__cpo3endE - _ZN40_INTERNAL_9fae1e74_4_k_cu_68092eb7_179174cute7productE)
_ZN40_INTERNAL_9fae1e74_4_k_cu_68092eb7_179174cute7productE:
	.zero		1
	.type		_ZN40_INTERNAL_9fae1e74_4_k_cu_68092eb7_179174cuda3std3__45__cpo3endE,@object
	.size		_ZN40_INTERNAL_9fae1e74_4_k_cu_68092eb7_179174cuda3std3__45__cpo3endE,(_ZN40_INTERNAL_9fae1e74_4_k_cu_68092eb7_179174cuda3std3__419piecewise_constructE - _ZN40_INTERNAL_9fae1e74_4_k_cu_68092eb7_179174cuda3std3__45__cpo3endE)
_ZN40_INTERNAL_9fae1e74_4_k_cu_68092eb7_179174cuda3std3__45__cpo3endE:
	.zero		1
	.type		_ZN40_INTERNAL_9fae1e74_4_k_cu_68092eb7_179174cuda3std3__419piecewise_constructE,@object
	.size		_ZN40_INTERNAL_9fae1e74_4_k_cu_68092eb7_179174cuda3std3__419piecewise_constructE,(_ZN40_INTERNAL_9fae1e74_4_k_cu_68092eb7_179174cuda3std3__45__cpo4cendE - _ZN40_INTERNAL_9fae1e74_4_k_cu_68092eb7_179174cuda3std3__419piecewise_constructE)
_ZN40_INTERNAL_9fae1e74_4_k_cu_68092eb7_179174cuda3std3__419piecewise_constructE:
	.zero		1
	.type		_ZN40_INTERNAL_9fae1e74_4_k_cu_68092eb7_179174cuda3std3__45__cpo4cendE,@object
	.size		_ZN40_INTERNAL_9fae1e74_4_k_cu_68092eb7_179174cuda3std3__45__cpo4cendE,(_ZN40_INTERNAL_9fae1e74_4_k_cu_68092eb7_179174cuda3std6ranges3__45__cpo4swapE - _ZN40_INTERNAL_9fae1e74_4_k_cu_68092eb7_179174cuda3std3__45__cpo4cendE)
_ZN40_INTERNAL_9fae1e74_4_k_cu_68092eb7_179174cuda3std3__45__cpo4cendE:
	.zero		1
	.type		_ZN40_INTERNAL_9fae1e74_4_k_cu_68092eb7_179174cuda3std6ranges3__45__cpo4swapE,@object
	.size		_ZN40_INTERNAL_9fae1e74_4_k_cu_68092eb7_179174cuda3std6ranges3__45__cpo4swapE,(.L_8 - _ZN40_INTERNAL_9fae1e74_4_k_cu_68092eb7_179174cuda3std6ranges3__45__cpo4swapE)
_ZN40_INTERNAL_9fae1e74_4_k_cu_68092eb7_179174cuda3std6ranges3__45__cpo4swapE:
	.zero		1
.L_8:


//--------------------- .nv.constant0._ZN7cutlass13device_kernelINS_4gemm6kernel13GemmUniversalIN4cute5tupleIJiiiiEEENS1_10collective13CollectiveMmaINS1_34MainloopSm90TmaGmmaWarpSpecializedILi3ENS5_IJNS4_1CILi1EEESB_SB_EEENS1_35KernelTmaWarpSpecializedCooperativeEEENS5_IJNSA_ILi256EEESF_NSA_ILi32EEEEEEfNS5_IJlSB_lEEEfSI_NS4_8TiledMMAINS4_8MMA_AtomIJNS4_4SM904GMMA30MMA_64x256x8_F32TF32TF32_SS_TNILNSM_7ScaleInE1ELSO_1EEEEEENS4_6LayoutINS5_IJNSA_ILi2EEESB_SB_EEENS5_IJSB_NSA_ILi0EEESU_EEEEENS5_IJNS4_10UnderscoreESX_SX_EEEEENS4_13SM90_TMA_LOADENS4_14ComposedLayoutINS4_7SwizzleILi3ELi4ELi3EEENS4_18smem_ptr_flag_bitsILi32EEENSR_INS5_IJNSA_ILi8EEESG_EEENS5_IJSG_SB_EEEEEEEvNS4_8identityES10_S1A_vS1B_EENS_8epilogue10collective6detail29Sm90TmaWarpSpecializedAdapterINS1E_15DefaultEpilogueIfSI_SI_NS1D_6thread17LinearCombinationIfLi1EffLNS1I_9ScaleType4KindE0ELNS_15FloatRoundStyleE2EfEENS1_15EpilogueDefaultEEEEEvvEEEEvNT_6ParamsE --------------------------
	.section	.nv.constant0._ZN7cutlass13device_kernelINS_4gemm6kernel13GemmUniversalIN4cute5tupleIJiiiiEEENS1_10collective13CollectiveMmaINS1_34MainloopSm90TmaGmmaWarpSpecializedILi3ENS5_IJNS4_1CILi1EEESB_SB_EEENS1_35KernelTmaWarpSpecializedCooperativeEEENS5_IJNSA_ILi256EEESF_NSA_ILi32EEEEEEfNS5_IJlSB_lEEEfSI_NS4_8TiledMMAINS4_8MMA_AtomIJNS4_4SM904GMMA30MMA_64x256x8_F32TF32TF32_SS_TNILNSM_7ScaleInE1ELSO_1EEEEEENS4_6LayoutINS5_IJNSA_ILi2EEESB_SB_EEENS5_IJSB_NSA_ILi0EEESU_EEEEENS5_IJNS4_10UnderscoreESX_SX_EEEEENS4_13SM90_TMA_LOADENS4_14ComposedLayoutINS4_7SwizzleILi3ELi4ELi3EEENS4_18smem_ptr_flag_bitsILi32EEENSR_INS5_IJNSA_ILi8EEESG_EEENS5_IJSG_SB_EEEEEEEvNS4_8identityES10_S1A_vS1B_EENS_8epilogue10collective6detail29Sm90TmaWarpSpecializedAdapterINS1E_15DefaultEpilogueIfSI_SI_NS1D_6thread17LinearCombinationIfLi1EffLNS1I_9ScaleType4KindE0ELNS_15FloatRoundStyleE2EfEENS1_15EpilogueDefaultEEEEEvvEEEEvNT_6ParamsE,"a",@progbits
	.sectionflags	@""
	.align	4
.nv.constant0._ZN7cutlass13device_kernelINS_4gemm6kernel13GemmUniversalIN4cute5tupleIJiiiiEEENS1_10collective13CollectiveMmaINS1_34MainloopSm90TmaGmmaWarpSpecializedILi3ENS5_IJNS4_1CILi1EEESB_SB_EEENS1_35KernelTmaWarpSpecializedCooperativeEEENS5_IJNSA_ILi256EEESF_NSA_ILi32EEEEEEfNS5_IJlSB_lEEEfSI_NS4_8TiledMMAINS4_8MMA_AtomIJNS4_4SM904GMMA30MMA_64x256x8_F32TF32TF32_SS_TNILNSM_7ScaleInE1ELSO_1EEEEEENS4_6LayoutINS5_IJNSA_ILi2EEESB_SB_EEENS5_IJSB_NSA_ILi0EEESU_EEEEENS5_IJNS4_10UnderscoreESX_SX_EEEEENS4_13SM90_TMA_LOADENS4_14ComposedLayoutINS4_7SwizzleILi3ELi4ELi3EEENS4_18smem_ptr_flag_bitsILi32EEENSR_INS5_IJNSA_ILi8EEESG_EEENS5_IJSG_SB_EEEEEEEvNS4_8identityES10_S1A_vS1B_EENS_8epilogue10collective6detail29Sm90TmaWarpSpecializedAdapterINS1E_15DefaultEpilogueIfSI_SI_NS1D_6thread17LinearCombinationIfLi1EffLNS1I_9ScaleType4KindE0ELNS_15FloatRoundStyleE2EfEENS1_15EpilogueDefaultEEEEEvvEEEEvNT_6ParamsE:
	.zero		1664


//--------------------- SYMBOLS --------------------------

	.type		.nv.reservedSmem.offset0,@object
	.size		.nv.reservedSmem.offset0,0x4
	.type		__assertfail,@function
